//
// Generated by NVIDIA NVVM Compiler
//
// Compiler Build ID: CL-36424714
// Cuda compilation tools, release 13.0, V13.0.88
// Based on NVVM 20.0.0
//

.version 9.0
.target sm_100
.address_size 64

	// .globl	_Z6MVMultPfS_S_iiffi
// _ZZ6MVMultPfS_S_iiffiE12cachedVector has been demoted

.visible .entry _Z6MVMultPfS_S_iiffi(
	.param .u64 .ptr .align 1 _Z6MVMultPfS_S_iiffi_param_0,
	.param .u64 .ptr .align 1 _Z6MVMultPfS_S_iiffi_param_1,
	.param .u64 .ptr .align 1 _Z6MVMultPfS_S_iiffi_param_2,
	.param .u32 _Z6MVMultPfS_S_iiffi_param_3,
	.param .u32 _Z6MVMultPfS_S_iiffi_param_4,
	.param .f32 _Z6MVMultPfS_S_iiffi_param_5,
	.param .f32 _Z6MVMultPfS_S_iiffi_param_6,
	.param .u32 _Z6MVMultPfS_S_iiffi_param_7
)
{
	.reg .pred 	%p<19>;
	.reg .b32 	%r<122>;
	.reg .b32 	%f<71>;
	.reg .b64 	%rd<37>;
	// demoted variable
	.shared .align 4 .b8 _ZZ6MVMultPfS_S_iiffiE12cachedVector[48000];
	ld.param.u64 	%rd14, [_Z6MVMultPfS_S_iiffi_param_0];
	ld.param.u64 	%rd15, [_Z6MVMultPfS_S_iiffi_param_1];
	ld.param.u64 	%rd13, [_Z6MVMultPfS_S_iiffi_param_2];
	ld.param.u32 	%r68, [_Z6MVMultPfS_S_iiffi_param_3];
	ld.param.u32 	%r69, [_Z6MVMultPfS_S_iiffi_param_4];
	ld.param.f32 	%f18, [_Z6MVMultPfS_S_iiffi_param_5];
	ld.param.f32 	%f19, [_Z6MVMultPfS_S_iiffi_param_6];
	ld.param.u32 	%r70, [_Z6MVMultPfS_S_iiffi_param_7];
	cvta.to.global.u64 	%rd1, %rd15;
	cvta.to.global.u64 	%rd2, %rd14;
	mov.u32 	%r71, %ctaid.x;
	mov.u32 	%r1, %ntid.x;
	mov.u32 	%r72, %tid.x;
	mad.lo.s32 	%r2, %r71, %r1, %r72;
	div.u32 	%r3, %r70, %r1;
	mul.lo.s32 	%r4, %r3, %r72;
	add.s32 	%r5, %r4, %r3;
	setp.lt.s32 	%p1, %r3, 1;
	@%p1 bra 	$L__BB0_7;
	add.s32 	%r73, %r4, 1;
	max.s32 	%r6, %r5, %r73;
	sub.s32 	%r74, %r6, %r4;
	and.b32  	%r7, %r74, 3;
	setp.eq.s32 	%p2, %r7, 0;
	mov.u32 	%r102, %r4;
	@%p2 bra 	$L__BB0_4;
	shl.b32 	%r75, %r4, 2;
	mov.u32 	%r76, _ZZ6MVMultPfS_S_iiffiE12cachedVector;
	add.s32 	%r100, %r76, %r75;
	neg.s32 	%r99, %r7;
	mov.u32 	%r102, %r4;
$L__BB0_3:
	.pragma "nounroll";
	mul.wide.s32 	%rd16, %r102, 4;
	add.s64 	%rd17, %rd1, %rd16;
	ld.global.f32 	%f20, [%rd17];
	st.shared.f32 	[%r100], %f20;
	add.s32 	%r102, %r102, 1;
	add.s32 	%r100, %r100, 4;
	add.s32 	%r99, %r99, 1;
	setp.ne.s32 	%p3, %r99, 0;
	@%p3 bra 	$L__BB0_3;
$L__BB0_4:
	sub.s32 	%r77, %r4, %r6;
	setp.gt.u32 	%p4, %r77, -4;
	@%p4 bra 	$L__BB0_7;
	add.s64 	%rd3, %rd1, 8;
	shl.b32 	%r78, %r102, 2;
	mov.u32 	%r79, _ZZ6MVMultPfS_S_iiffiE12cachedVector;
	add.s32 	%r80, %r78, %r79;
	add.s32 	%r103, %r80, 8;
$L__BB0_6:
	mul.wide.s32 	%rd18, %r102, 4;
	add.s64 	%rd19, %rd3, %rd18;
	ld.global.f32 	%f21, [%rd19+-8];
	st.shared.f32 	[%r103+-8], %f21;
	ld.global.f32 	%f22, [%rd19+-4];
	st.shared.f32 	[%r103+-4], %f22;
	ld.global.f32 	%f23, [%rd19];
	st.shared.f32 	[%r103], %f23;
	ld.global.f32 	%f24, [%rd19+4];
	st.shared.f32 	[%r103+4], %f24;
	add.s32 	%r102, %r102, 4;
	add.s32 	%r103, %r103, 16;
	setp.lt.s32 	%p5, %r102, %r5;
	@%p5 bra 	$L__BB0_6;
$L__BB0_7:
	mul.lo.s32 	%r22, %r3, %r1;
	bar.sync 	0;
	setp.ge.s32 	%p6, %r2, %r68;
	@%p6 bra 	$L__BB0_27;
	cvta.to.global.u64 	%rd20, %rd13;
	mul.wide.s32 	%rd21, %r2, 4;
	add.s64 	%rd4, %rd20, %rd21;
	mov.b32 	%r110, 0;
	min.s32 	%r82, %r22, %r69;
	setp.lt.s32 	%p7, %r82, 1;
	@%p7 bra 	$L__BB0_15;
	mul.lo.s32 	%r23, %r69, %r2;
	min.u32 	%r24, %r22, %r69;
	ld.global.f32 	%f65, [%rd4];
	and.b32  	%r25, %r24, 3;
	setp.lt.u32 	%p8, %r24, 4;
	mov.b32 	%r110, 0;
	@%p8 bra 	$L__BB0_12;
	and.b32  	%r110, %r24, 2147483644;
	neg.s32 	%r113, %r110;
	mov.u32 	%r86, _ZZ6MVMultPfS_S_iiffiE12cachedVector;
	add.s32 	%r111, %r86, 8;
	add.s64 	%rd5, %rd2, 8;
	mov.u32 	%r112, %r23;
$L__BB0_11:
	mul.wide.s32 	%rd22, %r112, 4;
	add.s64 	%rd23, %rd5, %rd22;
	ld.global.f32 	%f25, [%rd23+-8];
	ld.shared.f32 	%f26, [%r111+-8];
	fma.rn.f32 	%f27, %f25, %f26, %f65;
	st.global.f32 	[%rd4], %f27;
	ld.global.f32 	%f28, [%rd23+-4];
	ld.shared.f32 	%f29, [%r111+-4];
	fma.rn.f32 	%f30, %f28, %f29, %f27;
	st.global.f32 	[%rd4], %f30;
	ld.global.f32 	%f31, [%rd23];
	ld.shared.f32 	%f32, [%r111];
	fma.rn.f32 	%f33, %f31, %f32, %f30;
	st.global.f32 	[%rd4], %f33;
	ld.global.f32 	%f34, [%rd23+4];
	ld.shared.f32 	%f35, [%r111+4];
	fma.rn.f32 	%f65, %f34, %f35, %f33;
	st.global.f32 	[%rd4], %f65;
	add.s32 	%r113, %r113, 4;
	add.s32 	%r112, %r112, 4;
	add.s32 	%r111, %r111, 16;
	setp.eq.s32 	%p9, %r113, 0;
	@%p9 bra 	$L__BB0_12;
	bra.uni 	$L__BB0_11;
$L__BB0_12:
	setp.eq.s32 	%p10, %r25, 0;
	@%p10 bra 	$L__BB0_15;
	shl.b32 	%r87, %r110, 2;
	mov.u32 	%r88, _ZZ6MVMultPfS_S_iiffiE12cachedVector;
	add.s32 	%r109, %r88, %r87;
	add.s32 	%r108, %r110, %r23;
	neg.s32 	%r107, %r25;
	add.s32 	%r110, %r110, %r25;
$L__BB0_14:
	.pragma "nounroll";
	mul.wide.s32 	%rd24, %r108, 4;
	add.s64 	%rd25, %rd2, %rd24;
	ld.global.f32 	%f36, [%rd25];
	ld.shared.f32 	%f37, [%r109];
	fma.rn.f32 	%f65, %f36, %f37, %f65;
	st.global.f32 	[%rd4], %f65;
	add.s32 	%r109, %r109, 4;
	add.s32 	%r108, %r108, 1;
	add.s32 	%r107, %r107, 1;
	setp.ne.s32 	%p11, %r107, 0;
	@%p11 bra 	$L__BB0_14;
$L__BB0_15:
	add.s32 	%r89, %r110, 3;
	max.s32 	%r90, %r110, %r89;
	setp.ge.s32 	%p12, %r90, %r22;
	@%p12 bra 	$L__BB0_18;
	mul.lo.s32 	%r41, %r69, %r2;
	ld.global.f32 	%f68, [%rd4];
	mov.u32 	%r93, _ZZ6MVMultPfS_S_iiffiE12cachedVector;
	mov.u32 	%r119, %r110;
$L__BB0_17:
	add.s32 	%r91, %r119, %r41;
	mul.wide.s32 	%rd26, %r91, 4;
	add.s64 	%rd27, %rd2, %rd26;
	ld.global.f32 	%f38, [%rd27];
	shl.b32 	%r92, %r119, 2;
	add.s32 	%r94, %r93, %r92;
	ld.shared.f32 	%f39, [%r94];
	fma.rn.f32 	%f40, %f38, %f39, %f68;
	st.global.f32 	[%rd4], %f40;
	ld.global.f32 	%f41, [%rd27+4];
	ld.shared.f32 	%f42, [%r94+4];
	fma.rn.f32 	%f43, %f41, %f42, %f40;
	st.global.f32 	[%rd4], %f43;
	ld.global.f32 	%f44, [%rd27+8];
	ld.shared.f32 	%f45, [%r94+8];
	fma.rn.f32 	%f46, %f44, %f45, %f43;
	st.global.f32 	[%rd4], %f46;
	ld.global.f32 	%f47, [%rd27+12];
	ld.shared.f32 	%f48, [%r94+12];
	fma.rn.f32 	%f68, %f47, %f48, %f46;
	st.global.f32 	[%rd4], %f68;
	add.s32 	%r110, %r119, 4;
	add.s32 	%r95, %r119, 7;
	max.s32 	%r96, %r110, %r95;
	setp.lt.s32 	%p13, %r96, %r22;
	mov.u32 	%r119, %r110;
	@%p13 bra 	$L__BB0_17;
$L__BB0_18:
	setp.lt.s32 	%p14, %r110, %r69;
	@%p14 bra 	$L__BB0_20;
	ld.global.f32 	%f70, [%rd4];
	bra.uni 	$L__BB0_26;
$L__BB0_20:
	mul.lo.s32 	%r49, %r69, %r2;
	ld.global.f32 	%f70, [%rd4];
	sub.s32 	%r97, %r69, %r110;
	and.b32  	%r50, %r97, 3;
	setp.eq.s32 	%p15, %r50, 0;
	mov.u32 	%r118, %r110;
	@%p15 bra 	$L__BB0_23;
	mul.wide.u32 	%rd28, %r110, 4;
	add.s64 	%rd35, %rd1, %rd28;
	add.s32 	%r116, %r110, %r49;
	neg.s32 	%r115, %r50;
	mov.u32 	%r118, %r110;
$L__BB0_22:
	.pragma "nounroll";
	mul.wide.s32 	%rd29, %r116, 4;
	add.s64 	%rd30, %rd2, %rd29;
	ld.global.f32 	%f49, [%rd30];
	ld.global.f32 	%f50, [%rd35];
	fma.rn.f32 	%f70, %f49, %f50, %f70;
	st.global.f32 	[%rd4], %f70;
	add.s32 	%r118, %r118, 1;
	add.s64 	%rd35, %rd35, 4;
	add.s32 	%r116, %r116, 1;
	add.s32 	%r115, %r115, 1;
	setp.ne.s32 	%p16, %r115, 0;
	@%p16 bra 	$L__BB0_22;
$L__BB0_23:
	sub.s32 	%r98, %r110, %r69;
	setp.gt.u32 	%p17, %r98, -4;
	@%p17 bra 	$L__BB0_26;
	sub.s32 	%r121, %r118, %r69;
	add.s64 	%rd9, %rd2, 8;
	add.s32 	%r120, %r118, %r49;
	mul.wide.u32 	%rd31, %r118, 4;
	add.s64 	%rd32, %rd31, %rd1;
	add.s64 	%rd36, %rd32, 8;
$L__BB0_25:
	mul.wide.s32 	%rd33, %r120, 4;
	add.s64 	%rd34, %rd9, %rd33;
	ld.global.f32 	%f51, [%rd34+-8];
	ld.global.f32 	%f52, [%rd36+-8];
	fma.rn.f32 	%f53, %f51, %f52, %f70;
	st.global.f32 	[%rd4], %f53;
	ld.global.f32 	%f54, [%rd34+-4];
	ld.global.f32 	%f55, [%rd36+-4];
	fma.rn.f32 	%f56, %f54, %f55, %f53;
	st.global.f32 	[%rd4], %f56;
	ld.global.f32 	%f57, [%rd34];
	ld.global.f32 	%f58, [%rd36];
	fma.rn.f32 	%f59, %f57, %f58, %f56;
	st.global.f32 	[%rd4], %f59;
	ld.global.f32 	%f60, [%rd34+4];
	ld.global.f32 	%f61, [%rd36+4];
	fma.rn.f32 	%f70, %f60, %f61, %f59;
	st.global.f32 	[%rd4], %f70;
	add.s32 	%r121, %r121, 4;
	add.s32 	%r120, %r120, 4;
	add.s64 	%rd36, %rd36, 16;
	setp.ne.s32 	%p18, %r121, 0;
	@%p18 bra 	$L__BB0_25;
$L__BB0_26:
	fma.rn.f32 	%f62, %f19, %f70, %f18;
	st.global.f32 	[%rd4], %f62;
$L__BB0_27:
	ret;

}
	// .globl	_Z5VVSubPfS_S_i
.visible .entry _Z5VVSubPfS_S_i(
	.param .u64 .ptr .align 1 _Z5VVSubPfS_S_i_param_0,
	.param .u64 .ptr .align 1 _Z5VVSubPfS_S_i_param_1,
	.param .u64 .ptr .align 1 _Z5VVSubPfS_S_i_param_2,
	.param .u32 _Z5VVSubPfS_S_i_param_3
)
{
	.reg .pred 	%p<2>;
	.reg .b32 	%r<11>;
	.reg .b32 	%f<13>;
	.reg .b64 	%rd<11>;

	ld.param.u64 	%rd1, [_Z5VVSubPfS_S_i_param_0];
	ld.param.u64 	%rd2, [_Z5VVSubPfS_S_i_param_1];
	ld.param.u64 	%rd3, [_Z5VVSubPfS_S_i_param_2];
	ld.param.u32 	%r2, [_Z5VVSubPfS_S_i_param_3];
	mov.u32 	%r4, %tid.x;
	mov.u32 	%r5, %ctaid.x;
	mov.u32 	%r6, %ntid.x;
	mad.lo.s32 	%r7, %r5, %r6, %r4;
	shl.b32 	%r1, %r7, 2;
	or.b32  	%r9, %r1, 3;
	max.s32 	%r10, %r1, %r9;
	setp.ge.s32 	%p1, %r10, %r2;
	@%p1 bra 	$L__BB1_2;
	cvta.to.global.u64 	%rd4, %rd1;
	cvta.to.global.u64 	%rd5, %rd2;
	cvta.to.global.u64 	%rd6, %rd3;
	mul.wide.s32 	%rd7, %r1, 4;
	add.s64 	%rd8, %rd4, %rd7;
	ld.global.f32 	%f1, [%rd8];
	add.s64 	%rd9, %rd5, %rd7;
	ld.global.f32 	%f2, [%rd9];
	sub.f32 	%f3, %f1, %f2;
	add.s64 	%rd10, %rd6, %rd7;
	st.global.f32 	[%rd10], %f3;
	ld.global.f32 	%f4, [%rd8+4];
	ld.global.f32 	%f5, [%rd9+4];
	sub.f32 	%f6, %f4, %f5;
	st.global.f32 	[%rd10+4], %f6;
	ld.global.f32 	%f7, [%rd8+8];
	ld.global.f32 	%f8, [%rd9+8];
	sub.f32 	%f9, %f7, %f8;
	st.global.f32 	[%rd10+8], %f9;
	ld.global.f32 	%f10, [%rd8+12];
	ld.global.f32 	%f11, [%rd9+12];
	sub.f32 	%f12, %f10, %f11;
	st.global.f32 	[%rd10+12], %f12;
$L__BB1_2:
	ret;

}
	// .globl	_Z13VVSubLeftOverPfS_S_ii
.visible .entry _Z13VVSubLeftOverPfS_S_ii(
	.param .u64 .ptr .align 1 _Z13VVSubLeftOverPfS_S_ii_param_0,
	.param .u64 .ptr .align 1 _Z13VVSubLeftOverPfS_S_ii_param_1,
	.param .u64 .ptr .align 1 _Z13VVSubLeftOverPfS_S_ii_param_2,
	.param .u32 _Z13VVSubLeftOverPfS_S_ii_param_3,
	.param .u32 _Z13VVSubLeftOverPfS_S_ii_param_4
)
{
	.reg .pred 	%p<2>;
	.reg .b32 	%r<8>;
	.reg .b32 	%f<4>;
	.reg .b64 	%rd<11>;

	ld.param.u64 	%rd1, [_Z13VVSubLeftOverPfS_S_ii_param_0];
	ld.param.u64 	%rd2, [_Z13VVSubLeftOverPfS_S_ii_param_1];
	ld.param.u64 	%rd3, [_Z13VVSubLeftOverPfS_S_ii_param_2];
	ld.param.u32 	%r2, [_Z13VVSubLeftOverPfS_S_ii_param_3];
	ld.param.u32 	%r3, [_Z13VVSubLeftOverPfS_S_ii_param_4];
	mov.u32 	%r4, %tid.x;
	mov.u32 	%r5, %ctaid.x;
	mov.u32 	%r6, %ntid.x;
	mad.lo.s32 	%r7, %r5, %r6, %r4;
	add.s32 	%r1, %r7, %r3;
	setp.ge.s32 	%p1, %r1, %r2;
	@%p1 bra 	$L__BB2_2;
	cvta.to.global.u64 	%rd4, %rd1;
	cvta.to.global.u64 	%rd5, %rd2;
	cvta.to.global.u64 	%rd6, %rd3;
	mul.wide.s32 	%rd7, %r1, 4;
	add.s64 	%rd8, %rd4, %rd7;
	ld.global.f32 	%f1, [%rd8];
	add.s64 	%rd9, %rd5, %rd7;
	ld.global.f32 	%f2, [%rd9];
	sub.f32 	%f3, %f1, %f2;
	add.s64 	%rd10, %rd6, %rd7;
	st.global.f32 	[%rd10], %f3;
$L__BB2_2:
	ret;

}
	// .globl	_Z6VCMultPffS_i
.visible .entry _Z6VCMultPffS_i(
	.param .u64 .ptr .align 1 _Z6VCMultPffS_i_param_0,
	.param .f32 _Z6VCMultPffS_i_param_1,
	.param .u64 .ptr .align 1 _Z6VCMultPffS_i_param_2,
	.param .u32 _Z6VCMultPffS_i_param_3
)
{
	.reg .pred 	%p<2>;
	.reg .b32 	%r<11>;
	.reg .b32 	%f<18>;
	.reg .b64 	%rd<8>;

	ld.param.u64 	%rd1, [_Z6VCMultPffS_i_param_0];
	ld.param.f32 	%f1, [_Z6VCMultPffS_i_param_1];
	ld.param.u64 	%rd2, [_Z6VCMultPffS_i_param_2];
	ld.param.u32 	%r2, [_Z6VCMultPffS_i_param_3];
	mov.u32 	%r4, %tid.x;
	mov.u32 	%r5, %ctaid.x;
	mov.u32 	%r6, %ntid.x;
	mad.lo.s32 	%r7, %r5, %r6, %r4;
	shl.b32 	%r1, %r7, 2;
	or.b32  	%r9, %r1, 3;
	max.s32 	%r10, %r1, %r9;
	setp.ge.s32 	%p1, %r10, %r2;
	@%p1 bra 	$L__BB3_2;
	cvta.to.global.u64 	%rd3, %rd1;
	cvta.to.global.u64 	%rd4, %rd2;
	mul.wide.s32 	%rd5, %r1, 4;
	add.s64 	%rd6, %rd3, %rd5;
	ld.global.f32 	%f2, [%rd6];
	mul.f32 	%f3, %f1, %f2;
	add.s64 	%rd7, %rd4, %rd5;
	ld.global.f32 	%f4, [%rd7];
	sub.f32 	%f5, %f4, %f3;
	st.global.f32 	[%rd7], %f5;
	ld.global.f32 	%f6, [%rd6+4];
	mul.f32 	%f7, %f1, %f6;
	ld.global.f32 	%f8, [%rd7+4];
	sub.f32 	%f9, %f8, %f7;
	st.global.f32 	[%rd7+4], %f9;
	ld.global.f32 	%f10, [%rd6+8];
	mul.f32 	%f11, %f1, %f10;
	ld.global.f32 	%f12, [%rd7+8];
	sub.f32 	%f13, %f12, %f11;
	st.global.f32 	[%rd7+8], %f13;
	ld.global.f32 	%f14, [%rd6+12];
	mul.f32 	%f15, %f1, %f14;
	ld.global.f32 	%f16, [%rd7+12];
	sub.f32 	%f17, %f16, %f15;
	st.global.f32 	[%rd7+12], %f17;
$L__BB3_2:
	ret;

}
	// .globl	_Z14VCMultLeftOverPffS_ii
.visible .entry _Z14VCMultLeftOverPffS_ii(
	.param .u64 .ptr .align 1 _Z14VCMultLeftOverPffS_ii_param_0,
	.param .f32 _Z14VCMultLeftOverPffS_ii_param_1,
	.param .u64 .ptr .align 1 _Z14VCMultLeftOverPffS_ii_param_2,
	.param .u32 _Z14VCMultLeftOverPffS_ii_param_3,
	.param .u32 _Z14VCMultLeftOverPffS_ii_param_4
)
{
	.reg .pred 	%p<2>;
	.reg .b32 	%r<8>;
	.reg .b32 	%f<6>;
	.reg .b64 	%rd<8>;

	ld.param.u64 	%rd1, [_Z14VCMultLeftOverPffS_ii_param_0];
	ld.param.f32 	%f1, [_Z14VCMultLeftOverPffS_ii_param_1];
	ld.param.u64 	%rd2, [_Z14VCMultLeftOverPffS_ii_param_2];
	ld.param.u32 	%r2, [_Z14VCMultLeftOverPffS_ii_param_3];
	ld.param.u32 	%r3, [_Z14VCMultLeftOverPffS_ii_param_4];
	mov.u32 	%r4, %tid.x;
	mov.u32 	%r5, %ctaid.x;
	mov.u32 	%r6, %ntid.x;
	mad.lo.s32 	%r7, %r5, %r6, %r4;
	add.s32 	%r1, %r7, %r3;
	setp.ge.s32 	%p1, %r1, %r2;
	@%p1 bra 	$L__BB4_2;
	cvta.to.global.u64 	%rd3, %rd1;
	cvta.to.global.u64 	%rd4, %rd2;
	mul.wide.s32 	%rd5, %r1, 4;
	add.s64 	%rd6, %rd3, %rd5;
	ld.global.f32 	%f2, [%rd6];
	mul.f32 	%f3, %f1, %f2;
	add.s64 	%rd7, %rd4, %rd5;
	ld.global.f32 	%f4, [%rd7];
	sub.f32 	%f5, %f4, %f3;
	st.global.f32 	[%rd7], %f5;
$L__BB4_2:
	ret;

}


// ===== COMPILED SASS (sm_100) =====

	.target	sm_100

	.elftype	@"ET_EXEC"


//--------------------- .note.nv.tkinfo           --------------------------
	.section	.note.nv.tkinfo,"",@"SHT_NOTE"
	.sectionflags	@"SHF_NOTE_NV_TKINFO"
	.tkinfo
        /*0018*/ 	.word	0x00000002
        /*0030*/ 	.string	""
        /*0030*/ 	.string	"ptxas"
        /*0030*/ 	.string	"Cuda compilation tools, release 13.0, V13.0.88"
        /*0030*/ 	.string	"Build cuda_13.0.r13.0/compiler.36424714_0"
        /*0030*/ 	.string	"-arch sm_100 -m 64 "



//--------------------- .note.nv.cuinfo           --------------------------
	.section	.note.nv.cuinfo,"",@"SHT_NOTE"
	.sectionflags	@"SHF_NOTE_NV_CUINFO"
        /*0018*/ 	.short	0x0002
        /*001a*/ 	.short	0x0064
        /*001c*/ 	.short	0x0082
	.zero		2


//--------------------- .nv.info                  --------------------------
	.section	.nv.info,"",@"SHT_CUDA_INFO"
	.align	4


	//----- nvinfo : EIATTR_REGCOUNT
	.align		4
        /*0000*/ 	.byte	0x04, 0x2f
        /*0002*/ 	.short	(.L_1 - .L_0)
	.align		4
.L_0:
        /*0004*/ 	.word	index@(_Z6MVMultPfS_S_iiffi)
        /*0008*/ 	.word	0x00000020


	//----- nvinfo : EIATTR_FRAME_SIZE
	.align		4
.L_1:
        /*000c*/ 	.byte	0x04, 0x11
        /*000e*/ 	.short	(.L_3 - .L_2)
	.align		4
.L_2:
        /*0010*/ 	.word	index@(_Z6MVMultPfS_S_iiffi)
        /*0014*/ 	.word	0x00000000


	//----- nvinfo : EIATTR_REGCOUNT
	.align		4
.L_3:
        /*0018*/ 	.byte	0x04, 0x2f
        /*001a*/ 	.short	(.L_5 - .L_4)
	.align		4
.L_4:
        /*001c*/ 	.word	index@(_Z5VVSubPfS_S_i)
        /*0020*/ 	.word	0x00000012


	//----- nvinfo : EIATTR_FRAME_SIZE
	.align		4
.L_5:
        /*0024*/ 	.byte	0x04, 0x11
        /*0026*/ 	.short	(.L_7 - .L_6)
	.align		4
.L_6:
        /*0028*/ 	.word	index@(_Z5VVSubPfS_S_i)
        /*002c*/ 	.word	0x00000000


	//----- nvinfo : EIATTR_REGCOUNT
	.align		4
.L_7:
        /*0030*/ 	.byte	0x04, 0x2f
        /*0032*/ 	.short	(.L_9 - .L_8)
	.align		4
.L_8:
        /*0034*/ 	.word	index@(_Z13VVSubLeftOverPfS_S_ii)
        /*0038*/ 	.word	0x0000000c


	//----- nvinfo : EIATTR_FRAME_SIZE
	.align		4
.L_9:
        /*003c*/ 	.byte	0x04, 0x11
        /*003e*/ 	.short	(.L_11 - .L_10)
	.align		4
.L_10:
        /*0040*/ 	.word	index@(_Z13VVSubLeftOverPfS_S_ii)
        /*0044*/ 	.word	0x00000000


	//----- nvinfo : EIATTR_REGCOUNT
	.align		4
.L_11:
        /*0048*/ 	.byte	0x04, 0x2f
        /*004a*/ 	.short	(.L_13 - .L_12)
	.align		4
.L_12:
        /*004c*/ 	.word	index@(_Z6VCMultPffS_i)
        /*0050*/ 	.word	0x00000010


	//----- nvinfo : EIATTR_FRAME_SIZE
	.align		4
.L_13:
        /*0054*/ 	.byte	0x04, 0x11
        /*0056*/ 	.short	(.L_15 - .L_14)
	.align		4
.L_14:
        /*0058*/ 	.word	index@(_Z6VCMultPffS_i)
        /*005c*/ 	.word	0x00000000


	//----- nvinfo : EIATTR_REGCOUNT
	.align		4
.L_15:
        /*0060*/ 	.byte	0x04, 0x2f
        /*0062*/ 	.short	(.L_17 - .L_16)
	.align		4
.L_16:
        /*0064*/ 	.word	index@(_Z14VCMultLeftOverPffS_ii)
        /*0068*/ 	.word	0x0000000a


	//----- nvinfo : EIATTR_FRAME_SIZE
	.align		4
.L_17:
        /*006c*/ 	.byte	0x04, 0x11
        /*006e*/ 	.short	(.L_19 - .L_18)
	.align		4
.L_18:
        /*0070*/ 	.word	index@(_Z14VCMultLeftOverPffS_ii)
        /*0074*/ 	.word	0x00000000


	//----- nvinfo : EIATTR_MIN_STACK_SIZE
	.align		4
.L_19:
        /*0078*/ 	.byte	0x04, 0x12
        /*007a*/ 	.short	(.L_21 - .L_20)
	.align		4
.L_20:
        /*007c*/ 	.word	index@(_Z14VCMultLeftOverPffS_ii)
        /*0080*/ 	.word	0x00000000


	//----- nvinfo : EIATTR_MIN_STACK_SIZE
	.align		4
.L_21:
        /*0084*/ 	.byte	0x04, 0x12
        /*0086*/ 	.short	(.L_23 - .L_22)
	.align		4
.L_22:
        /*0088*/ 	.word	index@(_Z6VCMultPffS_i)
        /*008c*/ 	.word	0x00000000


	//----- nvinfo : EIATTR_MIN_STACK_SIZE
	.align		4
.L_23:
        /*0090*/ 	.byte	0x04, 0x12
        /*0092*/ 	.short	(.L_25 - .L_24)
	.align		4
.L_24:
        /*0094*/ 	.word	index@(_Z13VVSubLeftOverPfS_S_ii)
        /*0098*/ 	.word	0x00000000


	//----- nvinfo : EIATTR_MIN_STACK_SIZE
	.align		4
.L_25:
        /*009c*/ 	.byte	0x04, 0x12
        /*009e*/ 	.short	(.L_27 - .L_26)
	.align		4
.L_26:
        /*00a0*/ 	.word	index@(_Z5VVSubPfS_S_i)
        /*00a4*/ 	.word	0x00000000


	//----- nvinfo : EIATTR_MIN_STACK_SIZE
	.align		4
.L_27:
        /*00a8*/ 	.byte	0x04, 0x12
        /*00aa*/ 	.short	(.L_29 - .L_28)
	.align		4
.L_28:
        /*00ac*/ 	.word	index@(_Z6MVMultPfS_S_iiffi)
        /*00b0*/ 	.word	0x00000000
.L_29:


//--------------------- .nv.compat                --------------------------
	.section	.nv.compat,"",@"SHT_CUDA_COMPAT_INFO"
	.align	4
        /*0000*/ 	.byte	0x02, 0x09, 0x00, 0x00, 0x02, 0x02, 0x01, 0x00, 0x02, 0x05, 0x05, 0x00, 0x03, 0x07, 0x01, 0x01
        /*0010*/ 	.byte	0x02, 0x03, 0x00, 0x00, 0x02, 0x06, 0x01, 0x00, 0x04, 0x0b, 0x08, 0x00, 0x09, 0x00, 0x00, 0x00
        /*0020*/ 	.byte	0x00, 0x00, 0x00, 0x00


//--------------------- .nv.info._Z14VCMultLeftOverPffS_ii --------------------------
	.section	.nv.info._Z14VCMultLeftOverPffS_ii,"",@"SHT_CUDA_INFO"
	.sectionflags	@""
	.align	4


	//----- nvinfo : EIATTR_CUDA_API_VERSION
	.align		4
        /*0000*/ 	.byte	0x04, 0x37
        /*0002*/ 	.short	(.L_31 - .L_30)
.L_30:
        /*0004*/ 	.word	0x00000082


	//----- nvinfo : EIATTR_KPARAM_INFO
	.align		4
.L_31:
        /*0008*/ 	.byte	0x04, 0x17
        /*000a*/ 	.short	(.L_33 - .L_32)
.L_32:
        /*000c*/ 	.word	0x00000000
        /*0010*/ 	.short	0x0004
        /*0012*/ 	.short	0x001c
        /*0014*/ 	.byte	0x00, 0xf0, 0x11, 0x00


	//----- nvinfo : EIATTR_KPARAM_INFO
	.align		4
.L_33:
        /*0018*/ 	.byte	0x04, 0x17
        /*001a*/ 	.short	(.L_35 - .L_34)
.L_34:
        /*001c*/ 	.word	0x00000000
        /*0020*/ 	.short	0x0003
        /*0022*/ 	.short	0x0018
        /*0024*/ 	.byte	0x00, 0xf0, 0x11, 0x00


	//----- nvinfo : EIATTR_KPARAM_INFO
	.align		4
.L_35:
        /*0028*/ 	.byte	0x04, 0x17
        /*002a*/ 	.short	(.L_37 - .L_36)
.L_36:
        /*002c*/ 	.word	0x00000000
        /*0030*/ 	.short	0x0002
        /*0032*/ 	.short	0x0010
        /*0034*/ 	.byte	0x00, 0xf5, 0x21, 0x00


	//----- nvinfo : EIATTR_KPARAM_INFO
	.align		4
.L_37:
        /*0038*/ 	.byte	0x04, 0x17
        /*003a*/ 	.short	(.L_39 - .L_38)
.L_38:
        /*003c*/ 	.word	0x00000000
        /*0040*/ 	.short	0x0001
        /*0042*/ 	.short	0x0008
        /*0044*/ 	.byte	0x00, 0xf0, 0x11, 0x00


	//----- nvinfo : EIATTR_KPARAM_INFO
	.align		4
.L_39:
        /*0048*/ 	.byte	0x04, 0x17
        /*004a*/ 	.short	(.L_41 - .L_40)
.L_40:
        /*004c*/ 	.word	0x00000000
        /*0050*/ 	.short	0x0000
        /*0052*/ 	.short	0x0000
        /*0054*/ 	.byte	0x00, 0xf5, 0x21, 0x00


	//----- nvinfo : EIATTR_SPARSE_MMA_MASK
	.align		4
.L_41:
        /*0058*/ 	.byte	0x03, 0x50
        /*005a*/ 	.short	0x0000


	//----- nvinfo : EIATTR_MAXREG_COUNT
	.align		4
        /*005c*/ 	.byte	0x03, 0x1b
        /*005e*/ 	.short	0x00ff


	//----- nvinfo : EIATTR_MERCURY_ISA_VERSION
	.align		4
        /*0060*/ 	.byte	0x03, 0x5f
        /*0062*/ 	.short	0x0101


	//----- nvinfo : EIATTR_VRC_CTA_INIT_COUNT
	.align		4
        /*0064*/ 	.byte	0x02, 0x4a
	.zero		1
	.zero		1


	//----- nvinfo : EIATTR_EXIT_INSTR_OFFSETS
	.align		4
        /*0068*/ 	.byte	0x04, 0x1c
        /*006a*/ 	.short	(.L_43 - .L_42)


	//   ....[0]....
.L_42:
        /*006c*/ 	.word	0x00000080


	//   ....[1]....
        /*0070*/ 	.word	0x00000130


	//----- nvinfo : EIATTR_CBANK_PARAM_SIZE
	.align		4
.L_43:
        /*0074*/ 	.byte	0x03, 0x19
        /*0076*/ 	.short	0x0020


	//----- nvinfo : EIATTR_PARAM_CBANK
	.align		4
        /*0078*/ 	.byte	0x04, 0x0a
        /*007a*/ 	.short	(.L_45 - .L_44)
	.align		4
.L_44:
        /*007c*/ 	.word	index@(.nv.constant0._Z14VCMultLeftOverPffS_ii)
        /*0080*/ 	.short	0x0380
        /*0082*/ 	.short	0x0020


	//----- nvinfo : EIATTR_SW_WAR
	.align		4
.L_45:
        /*0084*/ 	.byte	0x04, 0x36
        /*0086*/ 	.short	(.L_47 - .L_46)
.L_46:
        /*0088*/ 	.word	0x00000008
.L_47:


//--------------------- .nv.info._Z6VCMultPffS_i  --------------------------
	.section	.nv.info._Z6VCMultPffS_i,"",@"SHT_CUDA_INFO"
	.sectionflags	@""
	.align	4


	//----- nvinfo : EIATTR_CUDA_API_VERSION
	.align		4
        /*0000*/ 	.byte	0x04, 0x37
        /*0002*/ 	.short	(.L_49 - .L_48)
.L_48:
        /*0004*/ 	.word	0x00000082


	//----- nvinfo : EIATTR_KPARAM_INFO
	.align		4
.L_49:
        /*0008*/ 	.byte	0x04, 0x17
        /*000a*/ 	.short	(.L_51 - .L_50)
.L_50:
        /*000c*/ 	.word	0x00000000
        /*0010*/ 	.short	0x0003
        /*0012*/ 	.short	0x0018
        /*0014*/ 	.byte	0x00, 0xf0, 0x11, 0x00


	//----- nvinfo : EIATTR_KPARAM_INFO
	.align		4
.L_51:
        /*0018*/ 	.byte	0x04, 0x17
        /*001a*/ 	.short	(.L_53 - .L_52)
.L_52:
        /*001c*/ 	.word	0x00000000
        /*0020*/ 	.short	0x0002
        /*0022*/ 	.short	0x0010
        /*0024*/ 	.byte	0x00, 0xf5, 0x21, 0x00


	//----- nvinfo : EIATTR_KPARAM_INFO
	.align		4
.L_53:
        /*0028*/ 	.byte	0x04, 0x17
        /*002a*/ 	.short	(.L_55 - .L_54)
.L_54:
        /*002c*/ 	.word	0x00000000
        /*0030*/ 	.short	0x0001
        /*0032*/ 	.short	0x0008
        /*0034*/ 	.byte	0x00, 0xf0, 0x11, 0x00


	//----- nvinfo : EIATTR_KPARAM_INFO
	.align		4
.L_55:
        /*0038*/ 	.byte	0x04, 0x17
        /*003a*/ 	.short	(.L_57 - .L_56)
.L_56:
        /*003c*/ 	.word	0x00000000
        /*0040*/ 	.short	0x0000
        /*0042*/ 	.short	0x0000
        /*0044*/ 	.byte	0x00, 0xf5, 0x21, 0x00


	//----- nvinfo : EIATTR_SPARSE_MMA_MASK
	.align		4
.L_57:
        /*0048*/ 	.byte	0x03, 0x50
        /*004a*/ 	.short	0x0000


	//----- nvinfo : EIATTR_MAXREG_COUNT
	.align		4
        /*004c*/ 	.byte	0x03, 0x1b
        /*004e*/ 	.short	0x00ff


	//----- nvinfo : EIATTR_MERCURY_ISA_VERSION
	.align		4
        /*0050*/ 	.byte	0x03, 0x5f
        /*0052*/ 	.short	0x0101


	//----- nvinfo : EIATTR_VRC_CTA_INIT_COUNT
	.align		4
        /*0054*/ 	.byte	0x02, 0x4a
	.zero		1
	.zero		1


	//----- nvinfo : EIATTR_EXIT_INSTR_OFFSETS
	.align		4
        /*0058*/ 	.byte	0x04, 0x1c
        /*005a*/ 	.short	(.L_59 - .L_58)


	//   ....[0]....
.L_58:
        /*005c*/ 	.word	0x00000090


	//   ....[1]....
        /*0060*/ 	.word	0x00000200


	//----- nvinfo : EIATTR_CBANK_PARAM_SIZE
	.align		4
.L_59:
        /*0064*/ 	.byte	0x03, 0x19
        /*0066*/ 	.short	0x001c


	//----- nvinfo : EIATTR_PARAM_CBANK
	.align		4
        /*0068*/ 	.byte	0x04, 0x0a
        /*006a*/ 	.short	(.L_61 - .L_60)
	.align		4
.L_60:
        /*006c*/ 	.word	index@(.nv.constant0._Z6VCMultPffS_i)
        /*0070*/ 	.short	0x0380
        /*0072*/ 	.short	0x001c


	//----- nvinfo : EIATTR_SW_WAR
	.align		4
.L_61:
        /*0074*/ 	.byte	0x04, 0x36
        /*0076*/ 	.short	(.L_63 - .L_62)
.L_62:
        /*0078*/ 	.word	0x00000008
.L_63:


//--------------------- .nv.info._Z13VVSubLeftOverPfS_S_ii --------------------------
	.section	.nv.info._Z13VVSubLeftOverPfS_S_ii,"",@"SHT_CUDA_INFO"
	.sectionflags	@""
	.align	4


	//----- nvinfo : EIATTR_CUDA_API_VERSION
	.align		4
        /*0000*/ 	.byte	0x04, 0x37
        /*0002*/ 	.short	(.L_65 - .L_64)
.L_64:
        /*0004*/ 	.word	0x00000082


	//----- nvinfo : EIATTR_KPARAM_INFO
	.align		4
.L_65:
        /*0008*/ 	.byte	0x04, 0x17
        /*000a*/ 	.short	(.L_67 - .L_66)
.L_66:
        /*000c*/ 	.word	0x00000000
        /*0010*/ 	.short	0x0004
        /*0012*/ 	.short	0x001c
        /*0014*/ 	.byte	0x00, 0xf0, 0x11, 0x00


	//----- nvinfo : EIATTR_KPARAM_INFO
	.align		4
.L_67:
        /*0018*/ 	.byte	0x04, 0x17
        /*001a*/ 	.short	(.L_69 - .L_68)
.L_68:
        /*001c*/ 	.word	0x00000000
        /*0020*/ 	.short	0x0003
        /*0022*/ 	.short	0x0018
        /*0024*/ 	.byte	0x00, 0xf0, 0x11, 0x00


	//----- nvinfo : EIATTR_KPARAM_INFO
	.align		4
.L_69:
        /*0028*/ 	.byte	0x04, 0x17
        /*002a*/ 	.short	(.L_71 - .L_70)
.L_70:
        /*002c*/ 	.word	0x00000000
        /*0030*/ 	.short	0x0002
        /*0032*/ 	.short	0x0010
        /*0034*/ 	.byte	0x00, 0xf5, 0x21, 0x00


	//----- nvinfo : EIATTR_KPARAM_INFO
	.align		4
.L_71:
        /*0038*/ 	.byte	0x04, 0x17
        /*003a*/ 	.short	(.L_73 - .L_72)
.L_72:
        /*003c*/ 	.word	0x00000000
        /*0040*/ 	.short	0x0001
        /*0042*/ 	.short	0x0008
        /*0044*/ 	.byte	0x00, 0xf5, 0x21, 0x00


	//----- nvinfo : EIATTR_KPARAM_INFO
	.align		4
.L_73:
        /*0048*/ 	.byte	0x04, 0x17
        /*004a*/ 	.short	(.L_75 - .L_74)
.L_74:
        /*004c*/ 	.word	0x00000000
        /*0050*/ 	.short	0x0000
        /*0052*/ 	.short	0x0000
        /*0054*/ 	.byte	0x00, 0xf5, 0x21, 0x00


	//----- nvinfo : EIATTR_SPARSE_MMA_MASK
	.align		4
.L_75:
        /*0058*/ 	.byte	0x03, 0x50
        /*005a*/ 	.short	0x0000


	//----- nvinfo : EIATTR_MAXREG_COUNT
	.align		4
        /*005c*/ 	.byte	0x03, 0x1b
        /*005e*/ 	.short	0x00ff


	//----- nvinfo : EIATTR_MERCURY_ISA_VERSION
	.align		4
        /*0060*/ 	.byte	0x03, 0x5f
        /*0062*/ 	.short	0x0101


	//----- nvinfo : EIATTR_VRC_CTA_INIT_COUNT
	.align		4
        /*0064*/ 	.byte	0x02, 0x4a
	.zero		1
	.zero		1


	//----- nvinfo : EIATTR_EXIT_INSTR_OFFSETS
	.align		4
        /*0068*/ 	.byte	0x04, 0x1c
        /*006a*/ 	.short	(.L_77 - .L_76)


	//   ....[0]....
.L_76:
        /*006c*/ 	.word	0x00000080


	//   ....[1]....
        /*0070*/ 	.word	0x00000140


	//----- nvinfo : EIATTR_CBANK_PARAM_SIZE
	.align		4
.L_77:
        /*0074*/ 	.byte	0x03, 0x19
        /*0076*/ 	.short	0x0020


	//----- nvinfo : EIATTR_PARAM_CBANK
	.align		4
        /*0078*/ 	.byte	0x04, 0x0a
        /*007a*/ 	.short	(.L_79 - .L_78)
	.align		4
.L_78:
        /*007c*/ 	.word	index@(.nv.constant0._Z13VVSubLeftOverPfS_S_ii)
        /*0080*/ 	.short	0x0380
        /*0082*/ 	.short	0x0020


	//----- nvinfo : EIATTR_SW_WAR
	.align		4
.L_79:
        /*0084*/ 	.byte	0x04, 0x36
        /*0086*/ 	.short	(.L_81 - .L_80)
.L_80:
        /*0088*/ 	.word	0x00000008
.L_81:


//--------------------- .nv.info._Z5VVSubPfS_S_i  --------------------------
	.section	.nv.info._Z5VVSubPfS_S_i,"",@"SHT_CUDA_INFO"
	.sectionflags	@""
	.align	4


	//----- nvinfo : EIATTR_CUDA_API_VERSION
	.align		4
        /*0000*/ 	.byte	0x04, 0x37
        /*0002*/ 	.short	(.L_83 - .L_82)
.L_82:
        /*0004*/ 	.word	0x00000082


	//----- nvinfo : EIATTR_KPARAM_INFO
	.align		4
.L_83:
        /*0008*/ 	.byte	0x04, 0x17
        /*000a*/ 	.short	(.L_85 - .L_84)
.L_84:
        /*000c*/ 	.word	0x00000000
        /*0010*/ 	.short	0x0003
        /*0012*/ 	.short	0x0018
        /*0014*/ 	.byte	0x00, 0xf0, 0x11, 0x00


	//----- nvinfo : EIATTR_KPARAM_INFO
	.align		4
.L_85:
        /*0018*/ 	.byte	0x04, 0x17
        /*001a*/ 	.short	(.L_87 - .L_86)
.L_86:
        /*001c*/ 	.word	0x00000000
        /*0020*/ 	.short	0x0002
        /*0022*/ 	.short	0x0010
        /*0024*/ 	.byte	0x00, 0xf5, 0x21, 0x00


	//----- nvinfo : EIATTR_KPARAM_INFO
	.align		4
.L_87:
        /*0028*/ 	.byte	0x04, 0x17
        /*002a*/ 	.short	(.L_89 - .L_88)
.L_88:
        /*002c*/ 	.word	0x00000000
        /*0030*/ 	.short	0x0001
        /*0032*/ 	.short	0x0008
        /*0034*/ 	.byte	0x00, 0xf5, 0x21, 0x00


	//----- nvinfo : EIATTR_KPARAM_INFO
	.align		4
.L_89:
        /*0038*/ 	.byte	0x04, 0x17
        /*003a*/ 	.short	(.L_91 - .L_90)
.L_90:
        /*003c*/ 	.word	0x00000000
        /*0040*/ 	.short	0x0000
        /*0042*/ 	.short	0x0000
        /*0044*/ 	.byte	0x00, 0xf5, 0x21, 0x00


	//----- nvinfo : EIATTR_SPARSE_MMA_MASK
	.align		4
.L_91:
        /*0048*/ 	.byte	0x03, 0x50
        /*004a*/ 	.short	0x0000


	//----- nvinfo : EIATTR_MAXREG_COUNT
	.align		4
        /*004c*/ 	.byte	0x03, 0x1b
        /*004e*/ 	.short	0x00ff


	//----- nvinfo : EIATTR_MERCURY_ISA_VERSION
	.align		4
        /*0050*/ 	.byte	0x03, 0x5f
        /*0052*/ 	.short	0x0101


	//----- nvinfo : EIATTR_VRC_CTA_INIT_COUNT
	.align		4
        /*0054*/ 	.byte	0x02, 0x4a
	.zero		1
	.zero		1


	//----- nvinfo : EIATTR_EXIT_INSTR_OFFSETS
	.align		4
        /*0058*/ 	.byte	0x04, 0x1c
        /*005a*/ 	.short	(.L_93 - .L_92)


	//   ....[0]....
.L_92:
        /*005c*/ 	.word	0x00000090


	//   ....[1]....
        /*0060*/ 	.word	0x00000210


	//----- nvinfo : EIATTR_CBANK_PARAM_SIZE
	.align		4
.L_93:
        /*0064*/ 	.byte	0x03, 0x19
        /*0066*/ 	.short	0x001c


	//----- nvinfo : EIATTR_PARAM_CBANK
	.align		4
        /*0068*/ 	.byte	0x04, 0x0a
        /*006a*/ 	.short	(.L_95 - .L_94)
	.align		4
.L_94:
        /*006c*/ 	.word	index@(.nv.constant0._Z5VVSubPfS_S_i)
        /*0070*/ 	.short	0x0380
        /*0072*/ 	.short	0x001c


	//----- nvinfo : EIATTR_SW_WAR
	.align		4
.L_95:
        /*0074*/ 	.byte	0x04, 0x36
        /*0076*/ 	.short	(.L_97 - .L_96)
.L_96:
        /*0078*/ 	.word	0x00000008
.L_97:


//--------------------- .nv.info._Z6MVMultPfS_S_iiffi --------------------------
	.section	.nv.info._Z6MVMultPfS_S_iiffi,"",@"SHT_CUDA_INFO"
	.sectionflags	@""
	.align	4


	//----- nvinfo : EIATTR_CUDA_API_VERSION
	.align		4
        /*0000*/ 	.byte	0x04, 0x37
        /*0002*/ 	.short	(.L_99 - .L_98)
.L_98:
        /*0004*/ 	.word	0x00000082


	//----- nvinfo : EIATTR_KPARAM_INFO
	.align		4
.L_99:
        /*0008*/ 	.byte	0x04, 0x17
        /*000a*/ 	.short	(.L_101 - .L_100)
.L_100:
        /*000c*/ 	.word	0x00000000
        /*0010*/ 	.short	0x0007
        /*0012*/ 	.short	0x0028
        /*0014*/ 	.byte	0x00, 0xf0, 0x11, 0x00


	//----- nvinfo : EIATTR_KPARAM_INFO
	.align		4
.L_101:
        /*0018*/ 	.byte	0x04, 0x17
        /*001a*/ 	.short	(.L_103 - .L_102)
.L_102:
        /*001c*/ 	.word	0x00000000
        /*0020*/ 	.short	0x0006
        /*0022*/ 	.short	0x0024
        /*0024*/ 	.byte	0x00, 0xf0, 0x11, 0x00


	//----- nvinfo : EIATTR_KPARAM_INFO
	.align		4
.L_103:
        /*0028*/ 	.byte	0x04, 0x17
        /*002a*/ 	.short	(.L_105 - .L_104)
.L_104:
        /*002c*/ 	.word	0x00000000
        /*0030*/ 	.short	0x0005
        /*0032*/ 	.short	0x0020
        /*0034*/ 	.byte	0x00, 0xf0, 0x11, 0x00


	//----- nvinfo : EIATTR_KPARAM_INFO
	.align		4
.L_105:
        /*0038*/ 	.byte	0x04, 0x17
        /*003a*/ 	.short	(.L_107 - .L_106)
.L_106:
        /*003c*/ 	.word	0x00000000
        /*0040*/ 	.short	0x0004
        /*0042*/ 	.short	0x001c
        /*0044*/ 	.byte	0x00, 0xf0, 0x11, 0x00


	//----- nvinfo : EIATTR_KPARAM_INFO
	.align		4
.L_107:
        /*0048*/ 	.byte	0x04, 0x17
        /*004a*/ 	.short	(.L_109 - .L_108)
.L_108:
        /*004c*/ 	.word	0x00000000
        /*0050*/ 	.short	0x0003
        /*0052*/ 	.short	0x0018
        /*0054*/ 	.byte	0x00, 0xf0, 0x11, 0x00


	//----- nvinfo : EIATTR_KPARAM_INFO
	.align		4
.L_109:
        /*0058*/ 	.byte	0x04, 0x17
        /*005a*/ 	.short	(.L_111 - .L_110)
.L_110:
        /*005c*/ 	.word	0x00000000
        /*0060*/ 	.short	0x0002
        /*0062*/ 	.short	0x0010
        /*0064*/ 	.byte	0x00, 0xf5, 0x21, 0x00


	//----- nvinfo : EIATTR_KPARAM_INFO
	.align		4
.L_111:
        /*0068*/ 	.byte	0x04, 0x17
        /*006a*/ 	.short	(.L_113 - .L_112)
.L_112:
        /*006c*/ 	.word	0x00000000
        /*0070*/ 	.short	0x0001
        /*0072*/ 	.short	0x0008
        /*0074*/ 	.byte	0x00, 0xf5, 0x21, 0x00


	//----- nvinfo : EIATTR_KPARAM_INFO
	.align		4
.L_113:
        /*0078*/ 	.byte	0x04, 0x17
        /*007a*/ 	.short	(.L_115 - .L_114)
.L_114:
        /*007c*/ 	.word	0x00000000
        /*0080*/ 	.short	0x0000
        /*0082*/ 	.short	0x0000
        /*0084*/ 	.byte	0x00, 0xf5, 0x21, 0x00


	//----- nvinfo : EIATTR_SPARSE_MMA_MASK
	.align		4
.L_115:
        /*0088*/ 	.byte	0x03, 0x50
        /*008a*/ 	.short	0x0000


	//----- nvinfo : EIATTR_MAXREG_COUNT
	.align		4
        /*008c*/ 	.byte	0x03, 0x1b
        /*008e*/ 	.short	0x00ff


	//----- nvinfo : EIATTR_NUM_BARRIERS
	.align		4
        /*0090*/ 	.byte	0x02, 0x4c
        /*0092*/ 	.byte	0x01
	.zero		1


	//----- nvinfo : EIATTR_MERCURY_ISA_VERSION
	.align		4
        /*0094*/ 	.byte	0x03, 0x5f
        /*0096*/ 	.short	0x0101


	//----- nvinfo : EIATTR_VRC_CTA_INIT_COUNT
	.align		4
        /*0098*/ 	.byte	0x02, 0x4a
	.zero		1
	.zero		1


	//----- nvinfo : EIATTR_EXIT_INSTR_OFFSETS
	.align		4
        /*009c*/ 	.byte	0x04, 0x1c
        /*009e*/ 	.short	(.L_117 - .L_116)


	//   ....[0]....
.L_116:
        /*00a0*/ 	.word	0x000009c0


	//   ....[1]....
        /*00a4*/ 	.word	0x00001ce0


	//----- nvinfo : EIATTR_CRS_STACK_SIZE
	.align		4
.L_117:
        /*00a8*/ 	.byte	0x04, 0x1e
        /*00aa*/ 	.short	(.L_119 - .L_118)
.L_118:
        /*00ac*/ 	.word	0x00000000


	//----- nvinfo : EIATTR_CBANK_PARAM_SIZE
	.align		4
.L_119:
        /*00b0*/ 	.byte	0x03, 0x19
        /*00b2*/ 	.short	0x002c


	//----- nvinfo : EIATTR_PARAM_CBANK
	.align		4
        /*00b4*/ 	.byte	0x04, 0x0a
        /*00b6*/ 	.short	(.L_121 - .L_120)
	.align		4
.L_120:
        /*00b8*/ 	.word	index@(.nv.constant0._Z6MVMultPfS_S_iiffi)
        /*00bc*/ 	.short	0x0380
        /*00be*/ 	.short	0x002c


	//----- nvinfo : EIATTR_SW_WAR
	.align		4
.L_121:
        /*00c0*/ 	.byte	0x04, 0x36
        /*00c2*/ 	.short	(.L_123 - .L_122)
.L_122:
        /*00c4*/ 	.word	0x00000008
.L_123:


//--------------------- .nv.callgraph             --------------------------
	.section	.nv.callgraph,"",@"SHT_CUDA_CALLGRAPH"
	.align	4
	.sectionentsize	8
	.align		4
        /*0000*/ 	.word	0x00000000
	.align		4
        /*0004*/ 	.word	0xffffffff
	.align		4
        /*0008*/ 	.word	0x00000000
	.align		4
        /*000c*/ 	.word	0xfffffffe
	.align		4
        /*0010*/ 	.word	0x00000000
	.align		4
        /*0014*/ 	.word	0xfffffffd
	.align		4
        /*0018*/ 	.word	0x00000000
	.align		4
        /*001c*/ 	.word	0xfffffffc


//--------------------- .text._Z14VCMultLeftOverPffS_ii --------------------------
	.section	.text._Z14VCMultLeftOverPffS_ii,"ax",@progbits
	.align	128
        .global         _Z14VCMultLeftOverPffS_ii
        .type           _Z14VCMultLeftOverPffS_ii,@function
        .size           _Z14VCMultLeftOverPffS_ii,(.L_x_29 - _Z14VCMultLeftOverPffS_ii)
        .other          _Z14VCMultLeftOverPffS_ii,@"STO_CUDA_ENTRY STV_DEFAULT"
_Z14VCMultLeftOverPffS_ii:
.text._Z14VCMultLeftOverPffS_ii:
[----:B------:R-:W-:Y:S01]  /*0000*/  LDC R1, c[0x0][0x37c] ;  /* 0x0000df00ff017b82 */ /* 0x000fe20000000800 */
[----:B------:R-:W0:Y:S07]  /*0010*/  S2R R0, SR_TID.X ;  /* 0x0000000000007919 */ /* 0x000e2e0000002100 */
[----:B------:R-:W0:Y:S01]  /*0020*/  S2UR UR4, SR_CTAID.X ;  /* 0x00000000000479c3 */ /* 0x000e220000002500 */
[----:B------:R-:W1:Y:S07]  /*0030*/  LDCU.64 UR6, c[0x0][0x398] ;  /* 0x00007300ff0677ac */ /* 0x000e6e0008000a00 */
[----:B------:R-:W0:Y:S02]  /*0040*/  LDC R3, c[0x0][0x360] ;  /* 0x0000d800ff037b82 */ /* 0x000e240000000800 */
[----:B0-----:R-:W-:-:S05]  /*0050*/  IMAD R0, R3, UR4, R0 ;  /* 0x0000000403007c24 */ /* 0x001fca000f8e0200 */
[----:B-1----:R-:W-:-:S04]  /*0060*/  IADD3 R7, PT, PT, R0, UR7, RZ ;  /* 0x0000000700077c10 */ /* 0x002fc8000fffe0ff */
[----:B------:R-:W-:-:S13]  /*0070*/  ISETP.GE.AND P0, PT, R7, UR6, PT ;  /* 0x0000000607007c0c */ /* 0x000fda000bf06270 */
[----:B------:R-:W-:Y:S05]  /*0080*/  @P0 EXIT ;  /* 0x000000000000094d */ /* 0x000fea0003800000 */
[----:B------:R-:W0:Y:S01]  /*0090*/  LDC.64 R2, c[0x0][0x380] ;  /* 0x0000e000ff027b82 */ /* 0x000e220000000a00 */
[----:B------:R-:W1:Y:S01]  /*00a0*/  LDCU.64 UR4, c[0x0][0x358] ;  /* 0x00006b00ff0477ac */ /* 0x000e620008000a00 */
[----:B------:R-:W2:Y:S06]  /*00b0*/  LDCU UR6, c[0x0][0x388] ;  /* 0x00007100ff0677ac */ /* 0x000eac0008000800 */
[----:B------:R-:W3:Y:S01]  /*00c0*/  LDC.64 R4, c[0x0][0x390] ;  /* 0x0000e400ff047b82 */ /* 0x000ee20000000a00 */
[----:B0-----:R-:W-:-:S06]  /*00d0*/  IMAD.WIDE R2, R7, 0x4, R2 ;  /* 0x0000000407027825 */ /* 0x001fcc00078e0202 */
[----:B-1----:R-:W2:Y:S01]  /*00e0*/  LDG.E R2, desc[UR4][R2.64] ;  /* 0x0000000402027981 */ /* 0x002ea2000c1e1900 */
[----:B---3--:R-:W-:-:S05]  /*00f0*/  IMAD.WIDE R4, R7, 0x4, R4 ;  /* 0x0000000407047825 */ /* 0x008fca00078e0204 */
[----:B------:R-:W2:Y:S02]  /*0100*/  LDG.E R7, desc[UR4][R4.64] ;  /* 0x0000000404077981 */ /* 0x000ea4000c1e1900 */
[----:B--2---:R-:W-:-:S05]  /*0110*/  FFMA R7, -R2, UR6, R7 ;  /* 0x0000000602077c23 */ /* 0x004fca0008000107 */
[----:B------:R-:W-:Y:S01]  /*0120*/  STG.E desc[UR4][R4.64], R7 ;  /* 0x0000000704007986 */ /* 0x000fe2000c101904 */
[----:B------:R-:W-:Y:S05]  /*0130*/  EXIT ;  /* 0x000000000000794d */ /* 0x000fea0003800000 */
.L_x_0:
[----:B------:R-:W-:-:S00]  /*0140*/  BRA `(.L_x_0) ;  /* 0xfffffffc00fc7947 */ /* 0x000fc0000383ffff */
[----:B------:R-:W-:-:S00]  /*0150*/  NOP ;  /* 0x0000000000007918 */ /* 0x000fc00000000000 */
        /* <DEDUP_REMOVED lines=10> */
.L_x_29:


//--------------------- .text._Z6VCMultPffS_i     --------------------------
	.section	.text._Z6VCMultPffS_i,"ax",@progbits
	.align	128
        .global         _Z6VCMultPffS_i
        .type           _Z6VCMultPffS_i,@function
        .size           _Z6VCMultPffS_i,(.L_x_30 - _Z6VCMultPffS_i)
        .other          _Z6VCMultPffS_i,@"STO_CUDA_ENTRY STV_DEFAULT"
_Z6VCMultPffS_i:
.text._Z6VCMultPffS_i:
[----:B------:R-:W-:Y:S01]  /*0000*/  LDC R1, c[0x0][0x37c] ;  /* 0x0000df00ff017b82 */ /* 0x000fe20000000800 */
[----:B------:R-:W0:Y:S07]  /*0010*/  S2R R0, SR_TID.X ;  /* 0x0000000000007919 */ /* 0x000e2e0000002100 */
[----:B------:R-:W0:Y:S01]  /*0020*/  S2UR UR4, SR_CTAID.X ;  /* 0x00000000000479c3 */ /* 0x000e220000002500 */
[----:B------:R-:W1:Y:S07]  /*0030*/  LDCU UR5, c[0x0][0x398] ;  /* 0x00007300ff0577ac */ /* 0x000e6e0008000800 */
[----:B------:R-:W0:Y:S02]  /*0040*/  LDC R3, c[0x0][0x360] ;  /* 0x0000d800ff037b82 */ /* 0x000e240000000800 */
[----:B0-----:R-:W-:-:S05]  /*0050*/  IMAD R0, R3, UR4, R0 ;  /* 0x0000000403007c24 */ /* 0x001fca000f8e0200 */
[----:B------:R-:W-:-:S04]  /*0060*/  SHF.L.U32 R7, R0, 0x2, RZ ;  /* 0x0000000200077819 */ /* 0x000fc800000006ff */
[----:B------:R-:W-:-:S04]  /*0070*/  VIADDMNMX R0, R7, 0x3, R7, !PT ;  /* 0x0000000307007846 */ /* 0x000fc80007800107 */
[----:B-1----:R-:W-:-:S13]  /*0080*/  ISETP.GE.AND P0, PT, R0, UR5, PT ;  /* 0x0000000500007c0c */ /* 0x002fda000bf06270 */
[----:B------:R-:W-:Y:S05]  /*0090*/  @P0 EXIT ;  /* 0x000000000000094d */ /* 0x000fea0003800000 */
[----:B------:R-:W0:Y:S01]  /*00a0*/  LDC.64 R2, c[0x0][0x380] ;  /* 0x0000e000ff027b82 */ /* 0x000e220000000a00 */
[----:B------:R-:W1:Y:S01]  /*00b0*/  LDCU.64 UR4, c[0x0][0x358] ;  /* 0x00006b00ff0477ac */ /* 0x000e620008000a00 */
[----:B------:R-:W2:Y:S06]  /*00c0*/  LDCU UR6, c[0x0][0x388] ;  /* 0x00007100ff0677ac */ /* 0x000eac0008000800 */
[----:B------:R-:W3:Y:S01]  /*00d0*/  LDC.64 R4, c[0x0][0x390] ;  /* 0x0000e400ff047b82 */ /* 0x000ee20000000a00 */
[----:B0-----:R-:W-:-:S05]  /*00e0*/  IMAD.WIDE R2, R7, 0x4, R2 ;  /* 0x0000000407027825 */ /* 0x001fca00078e0202 */
[----:B-1----:R-:W2:Y:S01]  /*00f0*/  LDG.E R0, desc[UR4][R2.64] ;  /* 0x0000000402007981 */ /* 0x002ea2000c1e1900 */
[----:B---3--:R-:W-:-:S05]  /*0100*/  IMAD.WIDE R4, R7, 0x4, R4 ;  /* 0x0000000407047825 */ /* 0x008fca00078e0204 */
[----:B------:R-:W2:Y:S04]  /*0110*/  LDG.E R7, desc[UR4][R4.64] ;  /* 0x0000000404077981 */ /* 0x000ea8000c1e1900 */
[----:B------:R-:W3:Y:S04]  /*0120*/  LDG.E R9, desc[UR4][R4.64+0x4] ;  /* 0x0000040404097981 */ /* 0x000ee8000c1e1900 */
[----:B------:R-:W4:Y:S04]  /*0130*/  LDG.E R11, desc[UR4][R4.64+0x8] ;  /* 0x00000804040b7981 */ /* 0x000f28000c1e1900 */
[----:B------:R-:W5:Y:S01]  /*0140*/  LDG.E R13, desc[UR4][R4.64+0xc] ;  /* 0x00000c04040d7981 */ /* 0x000f62000c1e1900 */
[----:B--2---:R-:W-:-:S05]  /*0150*/  FFMA R7, -R0, UR6, R7 ;  /* 0x0000000600077c23 */ /* 0x004fca0008000107 */
[----:B------:R-:W-:Y:S04]  /*0160*/  STG.E desc[UR4][R4.64], R7 ;  /* 0x0000000704007986 */ /* 0x000fe8000c101904 */
[----:B------:R-:W3:Y:S02]  /*0170*/  LDG.E R0, desc[UR4][R2.64+0x4] ;  /* 0x0000040402007981 */ /* 0x000ee4000c1e1900 */
[----:B---3--:R-:W-:-:S05]  /*0180*/  FFMA R9, -R0, UR6, R9 ;  /* 0x0000000600097c23 */ /* 0x008fca0008000109 */
[----:B------:R-:W-:Y:S04]  /*0190*/  STG.E desc[UR4][R4.64+0x4], R9 ;  /* 0x0000040904007986 */ /* 0x000fe8000c101904 */
[----:B------:R-:W4:Y:S02]  /*01a0*/  LDG.E R0, desc[UR4][R2.64+0x8] ;  /* 0x0000080402007981 */ /* 0x000f24000c1e1900 */
[----:B----4-:R-:W-:-:S05]  /*01b0*/  FFMA R11, -R0, UR6, R11 ;  /* 0x00000006000b7c23 */ /* 0x010fca000800010b */
[----:B------:R-:W-:Y:S04]  /*01c0*/  STG.E desc[UR4][R4.64+0x8], R11 ;  /* 0x0000080b04007986 */ /* 0x000fe8000c101904 */
[----:B------:R-:W5:Y:S02]  /*01d0*/  LDG.E R0, desc[UR4][R2.64+0xc] ;  /* 0x00000c0402007981 */ /* 0x000f64000c1e1900 */
[----:B-----5:R-:W-:-:S05]  /*01e0*/  FFMA R13, -R0, UR6, R13 ;  /* 0x00000006000d7c23 */ /* 0x020fca000800010d */
[----:B------:R-:W-:Y:S01]  /*01f0*/  STG.E desc[UR4][R4.64+0xc], R13 ;  /* 0x00000c0d04007986 */ /* 0x000fe2000c101904 */
[----:B------:R-:W-:Y:S05]  /*0200*/  EXIT ;  /* 0x000000000000794d */ /* 0x000fea0003800000 */
.L_x_1:
        /* <DEDUP_REMOVED lines=15> */
.L_x_30:


//--------------------- .text._Z13VVSubLeftOverPfS_S_ii --------------------------
	.section	.text._Z13VVSubLeftOverPfS_S_ii,"ax",@progbits
	.align	128
        .global         _Z13VVSubLeftOverPfS_S_ii
        .type           _Z13VVSubLeftOverPfS_S_ii,@function
        .size           _Z13VVSubLeftOverPfS_S_ii,(.L_x_31 - _Z13VVSubLeftOverPfS_S_ii)
        .other          _Z13VVSubLeftOverPfS_S_ii,@"STO_CUDA_ENTRY STV_DEFAULT"
_Z13VVSubLeftOverPfS_S_ii:
.text._Z13VVSubLeftOverPfS_S_ii:
        /* <DEDUP_REMOVED lines=10> */
[----:B------:R-:W1:Y:S07]  /*00a0*/  LDCU.64 UR4, c[0x0][0x358] ;  /* 0x00006b00ff0477ac */ /* 0x000e6e0008000a00 */
[----:B------:R-:W2:Y:S08]  /*00b0*/  LDC.64 R4, c[0x0][0x388] ;  /* 0x0000e200ff047b82 */ /* 0x000eb00000000a00 */
[----:B------:R-:W3:Y:S01]  /*00c0*/  LDC.64 R6, c[0x0][0x390] ;  /* 0x0000e400ff067b82 */ /* 0x000ee20000000a00 */
[----:B0-----:R-:W-:-:S06]  /*00d0*/  IMAD.WIDE R2, R9, 0x4, R2 ;  /* 0x0000000409027825 */ /* 0x001fcc00078e0202 */
[----:B-1----:R-:W4:Y:S01]  /*00e0*/  LDG.E R2, desc[UR4][R2.64] ;  /* 0x0000000402027981 */ /* 0x002f22000c1e1900 */
[----:B--2---:R-:W-:-:S06]  /*00f0*/  IMAD.WIDE R4, R9, 0x4, R4 ;  /* 0x0000000409047825 */ /* 0x004fcc00078e0204 */
[----:B------:R-:W4:Y:S01]  /*0100*/  LDG.E R5, desc[UR4][R4.64] ;  /* 0x0000000404057981 */ /* 0x000f22000c1e1900 */
[----:B---3--:R-:W-:-:S04]  /*0110*/  IMAD.WIDE R6, R9, 0x4, R6 ;  /* 0x0000000409067825 */ /* 0x008fc800078e0206 */
[----:B----4-:R-:W-:-:S05]  /*0120*/  FADD R9, R2, -R5 ;  /* 0x8000000502097221 */ /* 0x010fca0000000000 */
[----:B------:R-:W-:Y:S01]  /*0130*/  STG.E desc[UR4][R6.64], R9 ;  /* 0x0000000906007986 */ /* 0x000fe2000c101904 */
[----:B------:R-:W-:Y:S05]  /*0140*/  EXIT ;  /* 0x000000000000794d */ /* 0x000fea0003800000 */
.L_x_2:
        /* <DEDUP_REMOVED lines=11> */
.L_x_31:


//--------------------- .text._Z5VVSubPfS_S_i     --------------------------
	.section	.text._Z5VVSubPfS_S_i,"ax",@progbits
	.align	128
        .global         _Z5VVSubPfS_S_i
        .type           _Z5VVSubPfS_S_i,@function
        .size           _Z5VVSubPfS_S_i,(.L_x_32 - _Z5VVSubPfS_S_i)
        .other          _Z5VVSubPfS_S_i,@"STO_CUDA_ENTRY STV_DEFAULT"
_Z5VVSubPfS_S_i:
.text._Z5VVSubPfS_S_i:
        /* <DEDUP_REMOVED lines=11> */
[----:B------:R-:W1:Y:S07]  /*00b0*/  LDCU.64 UR4, c[0x0][0x358] ;  /* 0x00006b00ff0477ac */ /* 0x000e6e0008000a00 */
[----:B------:R-:W2:Y:S08]  /*00c0*/  LDC.64 R4, c[0x0][0x388] ;  /* 0x0000e200ff047b82 */ /* 0x000eb00000000a00 */
[----:B------:R-:W3:Y:S01]  /*00d0*/  LDC.64 R6, c[0x0][0x390] ;  /* 0x0000e400ff067b82 */ /* 0x000ee20000000a00 */
[----:B0-----:R-:W-:-:S05]  /*00e0*/  IMAD.WIDE R2, R9, 0x4, R2 ;  /* 0x0000000409027825 */ /* 0x001fca00078e0202 */
[----:B-1----:R-:W4:Y:S01]  /*00f0*/  LDG.E R0, desc[UR4][R2.64] ;  /* 0x0000000402007981 */ /* 0x002f22000c1e1900 */
[----:B--2---:R-:W-:-:S05]  /*0100*/  IMAD.WIDE R4, R9, 0x4, R4 ;  /* 0x0000000409047825 */ /* 0x004fca00078e0204 */
[----:B------:R-:W4:Y:S01]  /*0110*/  LDG.E R11, desc[UR4][R4.64] ;  /* 0x00000004040b7981 */ /* 0x000f22000c1e1900 */
[----:B---3--:R-:W-:-:S04]  /*0120*/  IMAD.WIDE R6, R9, 0x4, R6 ;  /* 0x0000000409067825 */ /* 0x008fc800078e0206 */
[----:B----4-:R-:W-:-:S05]  /*0130*/  FADD R11, R0, -R11 ;  /* 0x8000000b000b7221 */ /* 0x010fca0000000000 */
[----:B------:R-:W-:Y:S04]  /*0140*/  STG.E desc[UR4][R6.64], R11 ;  /* 0x0000000b06007986 */ /* 0x000fe8000c101904 */
[----:B------:R-:W2:Y:S04]  /*0150*/  LDG.E R0, desc[UR4][R2.64+0x4] ;  /* 0x0000040402007981 */ /* 0x000ea8000c1e1900 */
[----:B------:R-:W2:Y:S02]  /*0160*/  LDG.E R9, desc[UR4][R4.64+0x4] ;  /* 0x0000040404097981 */ /* 0x000ea4000c1e1900 */
[----:B--2---:R-:W-:-:S05]  /*0170*/  FADD R9, R0, -R9 ;  /* 0x8000000900097221 */ /* 0x004fca0000000000 */
        /* <DEDUP_REMOVED lines=8> */
[----:B------:R-:W-:Y:S01]  /*0200*/  STG.E desc[UR4][R6.64+0xc], R15 ;  /* 0x00000c0f06007986 */ /* 0x000fe2000c101904 */
[----:B------:R-:W-:Y:S05]  /*0210*/  EXIT ;  /* 0x000000000000794d */ /* 0x000fea0003800000 */
.L_x_3:
        /* <DEDUP_REMOVED lines=14> */
.L_x_32:


//--------------------- .text._Z6MVMultPfS_S_iiffi --------------------------
	.section	.text._Z6MVMultPfS_S_iiffi,"ax",@progbits
	.align	128
        .global         _Z6MVMultPfS_S_iiffi
        .type           _Z6MVMultPfS_S_iiffi,@function
        .size           _Z6MVMultPfS_S_iiffi,(.L_x_33 - _Z6MVMultPfS_S_iiffi)
        .other          _Z6MVMultPfS_S_iiffi,@"STO_CUDA_ENTRY STV_DEFAULT"
_Z6MVMultPfS_S_iiffi:
.text._Z6MVMultPfS_S_iiffi:
[----:B------:R-:W-:Y:S08]  /*0000*/  LDC R1, c[0x0][0x37c] ;  /* 0x0000df00ff017b82 */ /* 0x000ff00000000800 */
[----:B------:R-:W0:Y:S01]  /*0010*/  LDC R10, c[0x0][0x360] ;  /* 0x0000d800ff0a7b82 */ /* 0x000e220000000800 */
[----:B------:R-:W1:Y:S01]  /*0020*/  LDCU UR4, c[0x0][0x3a8] ;  /* 0x00007500ff0477ac */ /* 0x000e620008000800 */
[----:B------:R-:W2:Y:S01]  /*0030*/  S2R R15, SR_TID.X ;  /* 0x00000000000f7919 */ /* 0x000ea20000002100 */
[----:B------:R-:W3:Y:S01]  /*0040*/  LDCU.64 UR10, c[0x0][0x358] ;  /* 0x00006b00ff0a77ac */ /* 0x000ee20008000a00 */
[----:B0-----:R-:W0:Y:S01]  /*0050*/  I2F.U32.RP R0, R10 ;  /* 0x0000000a00007306 */ /* 0x001e220000209000 */
[----:B------:R-:W-:-:S07]  /*0060*/  ISETP.NE.U32.AND P2, PT, R10, RZ, PT ;  /* 0x000000ff0a00720c */ /* 0x000fce0003f45070 */
[----:B0-----:R-:W0:Y:S02]  /*0070*/  MUFU.RCP R0, R0 ;  /* 0x0000000000007308 */ /* 0x001e240000001000 */
[----:B0-----:R-:W-:-:S06]  /*0080*/  IADD3 R2, PT, PT, R0, 0xffffffe, RZ ;  /* 0x0ffffffe00027810 */ /* 0x001fcc0007ffe0ff */
[----:B------:R0:W4:Y:S02]  /*0090*/  F2I.FTZ.U32.TRUNC.NTZ R3, R2 ;  /* 0x0000000200037305 */ /* 0x000124000021f000 */
[----:B0-----:R-:W-:Y:S02]  /*00a0*/  HFMA2 R2, -RZ, RZ, 0, 0 ;  /* 0x00000000ff027431 */ /* 0x001fe400000001ff */
[----:B----4-:R-:W-:-:S04]  /*00b0*/  IMAD.MOV R5, RZ, RZ, -R3 ;  /* 0x000000ffff057224 */ /* 0x010fc800078e0a03 */
[----:B------:R-:W-:-:S04]  /*00c0*/  IMAD R5, R5, R10, RZ ;  /* 0x0000000a05057224 */ /* 0x000fc800078e02ff */
[----:B------:R-:W-:-:S06]  /*00d0*/  IMAD.HI.U32 R3, R3, R5, R2 ;  /* 0x0000000503037227 */ /* 0x000fcc00078e0002 */
[----:B-1----:R-:W-:-:S04]  /*00e0*/  IMAD.HI.U32 R11, R3, UR4, RZ ;  /* 0x00000004030b7c27 */ /* 0x002fc8000f8e00ff */
[----:B------:R-:W-:-:S04]  /*00f0*/  IMAD.MOV R3, RZ, RZ, -R11 ;  /* 0x000000ffff037224 */ /* 0x000fc800078e0a0b */
[----:B------:R-:W-:Y:S01]  /*0100*/  IMAD R3, R10, R3, UR4 ;  /* 0x000000040a037e24 */ /* 0x000fe2000f8e0203 */
[----:B------:R-:W2:Y:S04]  /*0110*/  S2UR UR4, SR_CTAID.X ;  /* 0x00000000000479c3 */ /* 0x000ea80000002500 */
[----:B------:R-:W-:-:S13]  /*0120*/  ISETP.GE.U32.AND P0, PT, R3, R10, PT ;  /* 0x0000000a0300720c */ /* 0x000fda0003f06070 */
[----:B------:R-:W-:Y:S01]  /*0130*/  @P0 IADD3 R3, PT, PT, R3, -R10, RZ ;  /* 0x8000000a03030210 */ /* 0x000fe20007ffe0ff */
[----:B------:R-:W-:-:S03]  /*0140*/  @P0 VIADD R11, R11, 0x1 ;  /* 0x000000010b0b0836 */ /* 0x000fc60000000000 */
[----:B------:R-:W-:Y:S01]  /*0150*/  ISETP.GE.U32.AND P1, PT, R3, R10, PT ;  /* 0x0000000a0300720c */ /* 0x000fe20003f26070 */
[----:B--2---:R-:W-:-:S12]  /*0160*/  IMAD R0, R10, UR4, R15 ;  /* 0x000000040a007c24 */ /* 0x004fd8000f8e020f */
[----:B------:R-:W-:Y:S02]  /*0170*/  @P1 IADD3 R11, PT, PT, R11, 0x1, RZ ;  /* 0x000000010b0b1810 */ /* 0x000fe40007ffe0ff */
[----:B------:R-:W-:-:S04]  /*0180*/  @!P2 LOP3.LUT R11, RZ, R10, RZ, 0x33, !PT ;  /* 0x0000000aff0ba212 */ /* 0x000fc800078e33ff */
[----:B------:R-:W-:-:S13]  /*0190*/  ISETP.GE.AND P0, PT, R11, 0x1, PT ;  /* 0x000000010b00780c */ /* 0x000fda0003f06270 */
[----:B---3--:R-:W-:Y:S05]  /*01a0*/  @!P0 BRA `(.L_x_4) ;  /* 0x0000000400f88947 */ /* 0x008fea0003800000 */
[C---:B------:R-:W-:Y:S01]  /*01b0*/  IMAD R15, R11.reuse, R15, RZ ;  /* 0x0000000f0b0f7224 */ /* 0x040fe200078e02ff */
[----:B------:R-:W-:Y:S03]  /*01c0*/  BSSY.RECONVERGENT B0, `(.L_x_5) ;  /* 0x0000016000007945 */ /* 0x000fe60003800200 */
[----:B------:R-:W-:-:S05]  /*01d0*/  IMAD.IADD R12, R11, 0x1, R15 ;  /* 0x000000010b0c7824 */ /* 0x000fca00078e020f */
[----:B------:R-:W-:-:S04]  /*01e0*/  VIADDMNMX R2, R15, 0x1, R12, !PT ;  /* 0x000000010f027846 */ /* 0x000fc8000780010c */
[C---:B------:R-:W-:Y:S01]  /*01f0*/  IADD3 R3, PT, PT, -R15.reuse, R2, RZ ;  /* 0x000000020f037210 */ /* 0x040fe20007ffe1ff */
[----:B------:R-:W-:-:S03]  /*0200*/  IMAD.IADD R2, R15, 0x1, -R2 ;  /* 0x000000010f027824 */ /* 0x000fc600078e0a02 */
[----:B------:R-:W-:Y:S02]  /*0210*/  LOP3.LUT P0, R3, R3, 0x3, RZ, 0xc0, !PT ;  /* 0x0000000303037812 */ /* 0x000fe4000780c0ff */
[----:B------:R-:W-:-:S11]  /*0220*/  ISETP.GT.U32.AND P1, PT, R2, -0x4, PT ;  /* 0xfffffffc0200780c */ /* 0x000fd60003f24070 */
[----:B------:R-:W-:Y:S05]  /*0230*/  @!P0 BRA `(.L_x_6) ;  /* 0x0000000000388947 */ /* 0x000fea0003800000 */
[----:B------:R-:W0:Y:S01]  /*0240*/  S2UR UR5, SR_CgaCtaId ;  /* 0x00000000000579c3 */ /* 0x000e220000008800 */
[----:B------:R-:W-:Y:S01]  /*0250*/  UMOV UR4, 0x400 ;  /* 0x0000040000047882 */ /* 0x000fe20000000000 */
[----:B------:R-:W-:-:S06]  /*0260*/  IADD3 R7, PT, PT, -R3, RZ, RZ ;  /* 0x000000ff03077210 */ /* 0x000fcc0007ffe1ff */
[----:B------:R-:W1:Y:S01]  /*0270*/  LDC.64 R4, c[0x0][0x388] ;  /* 0x0000e200ff047b82 */ /* 0x000e620000000a00 */
[----:B0-----:R-:W-:-:S06]  /*0280*/  ULEA UR4, UR5, UR4, 0x18 ;  /* 0x0000000405047291 */ /* 0x001fcc000f8ec0ff */
[----:B------:R-:W-:-:S07]  /*0290*/  LEA R6, R15, UR4, 0x2 ;  /* 0x000000040f067c11 */ /* 0x000fce000f8e10ff */
.L_x_7:
[----:B-1----:R-:W-:-:S06]  /*02a0*/  IMAD.WIDE R2, R15, 0x4, R4 ;  /* 0x000000040f027825 */ /* 0x002fcc00078e0204 */
[----:B------:R-:W2:Y:S01]  /*02b0*/  LDG.E R3, desc[UR10][R2.64] ;  /* 0x0000000a02037981 */ /* 0x000ea2000c1e1900 */
[----:B------:R-:W-:Y:S01]  /*02c0*/  VIADD R7, R7, 0x1 ;  /* 0x0000000107077836 */ /* 0x000fe20000000000 */
[----:B------:R-:W-:-:S04]  /*02d0*/  IADD3 R15, PT, PT, R15, 0x1, RZ ;  /* 0x000000010f0f7810 */ /* 0x000fc80007ffe0ff */
[----:B------:R-:W-:Y:S01]  /*02e0*/  ISETP.NE.AND P0, PT, R7, RZ, PT ;  /* 0x000000ff0700720c */ /* 0x000fe20003f05270 */
[----:B--2---:R0:W-:Y:S02]  /*02f0*/  STS [R6], R3 ;  /* 0x0000000306007388 */ /* 0x0041e40000000800 */
[----:B0-----:R-:W-:-:S10]  /*0300*/  VIADD R6, R6, 0x4 ;  /* 0x0000000406067836 */ /* 0x001fd40000000000 */
[----:B------:R-:W-:Y:S05]  /*0310*/  @P0 BRA `(.L_x_7) ;  /* 0xfffffffc00e00947 */ /* 0x000fea000383ffff */
.L_x_6:
[----:B------:R-:W-:Y:S05]  /*0320*/  BSYNC.RECONVERGENT B0 ;  /* 0x0000000000007941 */ /* 0x000fea0003800200 */
.L_x_5:
[----:B------:R-:W-:Y:S04]  /*0330*/  BSSY.RECONVERGENT B0, `(.L_x_4) ;  /* 0x0000065000007945 */ /* 0x000fe80003800200 */
[----:B------:R-:W-:Y:S05]  /*0340*/  @P1 BRA `(.L_x_8) ;  /* 0x00000004008c1947 */ /* 0x000fea0003800000 */
[----:B------:R-:W0:Y:S01]  /*0350*/  S2UR UR7, SR_CgaCtaId ;  /* 0x00000000000779c3 */ /* 0x000e220000008800 */
[----:B------:R-:W1:Y:S01]  /*0360*/  LDCU.64 UR4, c[0x0][0x388] ;  /* 0x00007100ff0477ac */ /* 0x000e620008000a00 */
[----:B------:R-:W-:Y:S01]  /*0370*/  IADD3 R2, PT, PT, R12, -R15, RZ ;  /* 0x8000000f0c027210 */ /* 0x000fe20007ffe0ff */
[----:B------:R-:W-:Y:S01]  /*0380*/  BSSY.RECONVERGENT B1, `(.L_x_9) ;  /* 0x0000039000017945 */ /* 0x000fe20003800200 */
[----:B------:R-:W-:Y:S01]  /*0390*/  PLOP3.LUT P0, PT, PT, PT, PT, 0x80, 0x8 ;  /* 0x000000000008781c */ /* 0x000fe20003f0f070 */
[----:B------:R-:W-:Y:S01]  /*03a0*/  UMOV UR6, 0x400 ;  /* 0x0000040000067882 */ /* 0x000fe20000000000 */
[----:B------:R-:W-:Y:S01]  /*03b0*/  ISETP.GT.AND P1, PT, R2, 0xc, PT ;  /* 0x0000000c0200780c */ /* 0x000fe20003f24270 */
[----:B-1----:R-:W-:-:S04]  /*03c0*/  UIADD3 UR4, UP0, UPT, UR4, 0x8, URZ ;  /* 0x0000000804047890 */ /* 0x002fc8000ff1e0ff */
[----:B------:R-:W-:Y:S02]  /*03d0*/  UIADD3.X UR5, UPT, UPT, URZ, UR5, URZ, UP0, !UPT ;  /* 0x00000005ff057290 */ /* 0x000fe400087fe4ff */
[----:B0-----:R-:W-:Y:S01]  /*03e0*/  ULEA UR6, UR7, UR6, 0x18 ;  /* 0x0000000607067291 */ /* 0x001fe2000f8ec0ff */
[----:B------:R-:W-:-:S03]  /*03f0*/  IMAD.U32 R2, RZ, RZ, UR4 ;  /* 0x00000004ff027e24 */ /* 0x000fc6000f8e00ff */
[----:B------:R-:W-:Y:S02]  /*0400*/  MOV R3, UR5 ;  /* 0x0000000500037c02 */ /* 0x000fe40008000f00 */
[----:B------:R-:W-:-:S05]  /*0410*/  LEA R13, R15, UR6, 0x2 ;  /* 0x000000060f0d7c11 */ /* 0x000fca000f8e10ff */
[----:B------:R-:W-:Y:S01]  /*0420*/  VIADD R13, R13, 0x8 ;  /* 0x000000080d0d7836 */ /* 0x000fe20000000000 */
[----:B------:R-:W-:Y:S06]  /*0430*/  @!P1 BRA `(.L_x_10) ;  /* 0x0000000000b49947 */ /* 0x000fec0003800000 */
[----:B------:R-:W-:Y:S02]  /*0440*/  PLOP3.LUT P0, PT, PT, PT, PT, 0x8, 0x80 ;  /* 0x000000000080781c */ /* 0x000fe40003f0e170 */
[----:B------:R-:W-:-:S11]  /*0450*/  IADD3 R14, PT, PT, R12, -0xc, RZ ;  /* 0xfffffff40c0e7810 */ /* 0x000fd60007ffe0ff */
.L_x_11:
[C---:B------:R-:W-:Y:S01]  /*0460*/  VIADD R5, R15.reuse, 0x4 ;  /* 0x000000040f057836 */ /* 0x040fe20000000000 */
[C---:B------:R-:W-:Y:S01]  /*0470*/  IADD3 R7, PT, PT, R15.reuse, 0x8, RZ ;  /* 0x000000080f077810 */ /* 0x040fe20007ffe0ff */
[C---:B------:R-:W-:Y:S02]  /*0480*/  VIADD R9, R15.reuse, 0xc ;  /* 0x0000000c0f097836 */ /* 0x040fe40000000000 */
[----:B------:R-:W-:-:S04]  /*0490*/  IMAD.WIDE R16, R15, 0x4, R2 ;  /* 0x000000040f107825 */ /* 0x000fc800078e0202 */
[--C-:B------:R-:W-:Y:S01]  /*04a0*/  IMAD.WIDE R4, R5, 0x4, R2.reuse ;  /* 0x0000000405047825 */ /* 0x100fe200078e0202 */
[----:B------:R-:W2:Y:S03]  /*04b0*/  LDG.E R18, desc[UR10][R16.64+-0x8] ;  /* 0xfffff80a10127981 */ /* 0x000ea6000c1e1900 */
[--C-:B------:R-:W-:Y:S01]  /*04c0*/  IMAD.WIDE R6, R7, 0x4, R2.reuse ;  /* 0x0000000407067825 */ /* 0x100fe200078e0202 */
[----:B------:R-:W3:Y:S03]  /*04d0*/  LDG.E R20, desc[UR10][R16.64+-0x4] ;  /* 0xfffffc0a10147981 */ /* 0x000ee6000c1e1900 */
[----:B------:R-:W-:Y:S01]  /*04e0*/  IMAD.WIDE R8, R9, 0x4, R2 ;  /* 0x0000000409087825 */ /* 0x000fe200078e0202 */
[----:B------:R-:W4:Y:S04]  /*04f0*/  LDG.E R22, desc[UR10][R16.64] ;  /* 0x0000000a10167981 */ /* 0x000f28000c1e1900 */
[----:B------:R-:W5:Y:S04]  /*0500*/  LDG.E R24, desc[UR10][R16.64+0x4] ;  /* 0x0000040a10187981 */ /* 0x000f68000c1e1900 */
        /* <DEDUP_REMOVED lines=11> */
[----:B------:R-:W5:Y:S01]  /*05c0*/  LDG.E R5, desc[UR10][R8.64+0x4] ;  /* 0x0000040a08057981 */ /* 0x000f62000c1e1900 */
[----:B------:R-:W-:-:S04]  /*05d0*/  IADD3 R15, PT, PT, R15, 0x10, RZ ;  /* 0x000000100f0f7810 */ /* 0x000fc80007ffe0ff */
[----:B------:R-:W-:Y:S01]  /*05e0*/  ISETP.GE.AND P1, PT, R15, R14, PT ;  /* 0x0000000e0f00720c */ /* 0x000fe20003f26270 */
[----:B--2---:R-:W-:Y:S04]  /*05f0*/  STS [R13+-0x8], R18 ;  /* 0xfffff8120d007388 */ /* 0x004fe80000000800 */
[----:B---3--:R-:W-:Y:S04]  /*0600*/  STS [R13+-0x4], R20 ;  /* 0xfffffc140d007388 */ /* 0x008fe80000000800 */
[----:B----4-:R-:W-:Y:S04]  /*0610*/  STS [R13], R22 ;  /* 0x000000160d007388 */ /* 0x010fe80000000800 */
[----:B-----5:R-:W-:Y:S04]  /*0620*/  STS [R13+0x4], R24 ;  /* 0x000004180d007388 */ /* 0x020fe80000000800 */
[----:B------:R-:W-:Y:S04]  /*0630*/  STS [R13+0x8], R19 ;  /* 0x000008130d007388 */ /* 0x000fe80000000800 */
        /* <DEDUP_REMOVED lines=10> */
[----:B------:R0:W-:Y:S02]  /*06e0*/  STS [R13+0x34], R5 ;  /* 0x000034050d007388 */ /* 0x0001e40000000800 */
[----:B0-----:R-:W-:Y:S01]  /*06f0*/  VIADD R13, R13, 0x40 ;  /* 0x000000400d0d7836 */ /* 0x001fe20000000000 */
[----:B------:R-:W-:Y:S06]  /*0700*/  @!P1 BRA `(.L_x_11) ;  /* 0xfffffffc00549947 */ /* 0x000fec000383ffff */
.L_x_10:
[----:B------:R-:W-:Y:S05]  /*0710*/  BSYNC.RECONVERGENT B1 ;  /* 0x0000000000017941 */ /* 0x000fea0003800200 */
.L_x_9:
[----:B------:R-:W-:Y:S01]  /*0720*/  IADD3 R4, PT, PT, R12, -R15, RZ ;  /* 0x8000000f0c047210 */ /* 0x000fe20007ffe0ff */
[----:B------:R-:W-:Y:S03]  /*0730*/  BSSY.RECONVERGENT B1, `(.L_x_12) ;  /* 0x0000019000017945 */ /* 0x000fe60003800200 */
[----:B------:R-:W-:-:S13]  /*0740*/  ISETP.GT.AND P1, PT, R4, 0x4, PT ;  /* 0x000000040400780c */ /* 0x000fda0003f24270 */
[----:B------:R-:W-:Y:S05]  /*0750*/  @!P1 BRA `(.L_x_13) ;  /* 0x0000000000589947 */ /* 0x000fea0003800000 */
[C---:B------:R-:W-:Y:S02]  /*0760*/  VIADD R5, R15.reuse, 0x4 ;  /* 0x000000040f057836 */ /* 0x040fe40000000000 */
[----:B------:R-:W-:-:S04]  /*0770*/  IMAD.WIDE R6, R15, 0x4, R2 ;  /* 0x000000040f067825 */ /* 0x000fc800078e0202 */
[----:B------:R-:W-:Y:S01]  /*0780*/  IMAD.WIDE R4, R5, 0x4, R2 ;  /* 0x0000000405047825 */ /* 0x000fe200078e0202 */
[----:B------:R-:W2:Y:S04]  /*0790*/  LDG.E R8, desc[UR10][R6.64+-0x8] ;  /* 0xfffff80a06087981 */ /* 0x000ea8000c1e1900 */
[----:B------:R-:W3:Y:S04]  /*07a0*/  LDG.E R14, desc[UR10][R6.64+-0x4] ;  /* 0xfffffc0a060e7981 */ /* 0x000ee8000c1e1900 */
[----:B------:R-:W4:Y:S04]  /*07b0*/  LDG.E R16, desc[UR10][R6.64] ;  /* 0x0000000a06107981 */ /* 0x000f28000c1e1900 */
[----:B------:R-:W5:Y:S04]  /*07c0*/  LDG.E R18, desc[UR10][R6.64+0x4] ;  /* 0x0000040a06127981 */ /* 0x000f68000c1e1900 */
[----:B------:R-:W5:Y:S04]  /*07d0*/  LDG.E R20, desc[UR10][R4.64+-0x8] ;  /* 0xfffff80a04147981 */ /* 0x000f68000c1e1900 */
[----:B------:R-:W5:Y:S04]  /*07e0*/  LDG.E R22, desc[UR10][R4.64+-0x4] ;  /* 0xfffffc0a04167981 */ /* 0x000f68000c1e1900 */
[----:B------:R-:W5:Y:S04]  /*07f0*/  LDG.E R24, desc[UR10][R4.64] ;  /* 0x0000000a04187981 */ /* 0x000f68000c1e1900 */
[----:B------:R-:W5:Y:S01]  /*0800*/  LDG.E R26, desc[UR10][R4.64+0x4] ;  /* 0x0000040a041a7981 */ /* 0x000f62000c1e1900 */
[----:B------:R-:W-:-:S02]  /*0810*/  PLOP3.LUT P0, PT, PT, PT, PT, 0x8, 0x80 ;  /* 0x000000000080781c */ /* 0x000fc40003f0e170 */
[----:B------:R-:W-:Y:S01]  /*0820*/  IADD3 R15, PT, PT, R15, 0x8, RZ ;  /* 0x000000080f0f7810 */ /* 0x000fe20007ffe0ff */
[----:B--2---:R-:W-:Y:S04]  /*0830*/  STS [R13+-0x8], R8 ;  /* 0xfffff8080d007388 */ /* 0x004fe80000000800 */
[----:B---3--:R-:W-:Y:S04]  /*0840*/  STS [R13+-0x4], R14 ;  /* 0xfffffc0e0d007388 */ /* 0x008fe80000000800 */
[----:B----4-:R-:W-:Y:S04]  /*0850*/  STS [R13], R16 ;  /* 0x000000100d007388 */ /* 0x010fe80000000800 */
[----:B-----5:R-:W-:Y:S04]  /*0860*/  STS [R13+0x4], R18 ;  /* 0x000004120d007388 */ /* 0x020fe80000000800 */
[----:B------:R-:W-:Y:S04]  /*0870*/  STS [R13+0x8], R20 ;  /* 0x000008140d007388 */ /* 0x000fe80000000800 */
[----:B------:R-:W-:Y:S04]  /*0880*/  STS [R13+0xc], R22 ;  /* 0x00000c160d007388 */ /* 0x000fe80000000800 */
[----:B------:R-:W-:Y:S04]  /*0890*/  STS [R13+0x10], R24 ;  /* 0x000010180d007388 */ /* 0x000fe80000000800 */
[----:B------:R0:W-:Y:S02]  /*08a0*/  STS [R13+0x14], R26 ;  /* 0x0000141a0d007388 */ /* 0x0001e40000000800 */
[----:B0-----:R-:W-:-:S07]  /*08b0*/  VIADD R13, R13, 0x20 ;  /* 0x000000200d0d7836 */ /* 0x001fce0000000000 */
.L_x_13:
[----:B------:R-:W-:Y:S05]  /*08c0*/  BSYNC.RECONVERGENT B1 ;  /* 0x0000000000017941 */ /* 0x000fea0003800200 */
.L_x_12:
[----:B------:R-:W-:-:S13]  /*08d0*/  ISETP.LT.OR P0, PT, R15, R12, P0 ;  /* 0x0000000c0f00720c */ /* 0x000fda0000701670 */
[----:B------:R-:W-:Y:S05]  /*08e0*/  @!P0 BRA `(.L_x_8) ;  /* 0x0000000000248947 */ /* 0x000fea0003800000 */
[----:B------:R-:W-:-:S05]  /*08f0*/  IMAD.WIDE R2, R15, 0x4, R2 ;  /* 0x000000040f027825 */ /* 0x000fca00078e0202 */
[----:B------:R-:W2:Y:S04]  /*0900*/  LDG.E R4, desc[UR10][R2.64+-0x8] ;  /* 0xfffff80a02047981 */ /* 0x000ea8000c1e1900 */
[----:B------:R-:W3:Y:S04]  /*0910*/  LDG.E R6, desc[UR10][R2.64+-0x4] ;  /* 0xfffffc0a02067981 */ /* 0x000ee8000c1e1900 */
[----:B------:R-:W4:Y:S04]  /*0920*/  LDG.E R8, desc[UR10][R2.64] ;  /* 0x0000000a02087981 */ /* 0x000f28000c1e1900 */
[----:B------:R-:W5:Y:S04]  /*0930*/  LDG.E R12, desc[UR10][R2.64+0x4] ;  /* 0x0000040a020c7981 */ /* 0x000f68000c1e1900 */
[----:B--2---:R0:W-:Y:S04]  /*0940*/  STS [R13+-0x8], R4 ;  /* 0xfffff8040d007388 */ /* 0x0041e80000000800 */
[----:B---3--:R0:W-:Y:S04]  /*0950*/  STS [R13+-0x4], R6 ;  /* 0xfffffc060d007388 */ /* 0x0081e80000000800 */
[----:B----4-:R0:W-:Y:S04]  /*0960*/  STS [R13], R8 ;  /* 0x000000080d007388 */ /* 0x0101e80000000800 */
[----:B-----5:R0:W-:Y:S02]  /*0970*/  STS [R13+0x4], R12 ;  /* 0x0000040c0d007388 */ /* 0x0201e40000000800 */
.L_x_8:
[----:B------:R-:W-:Y:S05]  /*0980*/  BSYNC.RECONVERGENT B0 ;  /* 0x0000000000007941 */ /* 0x000fea0003800200 */
.L_x_4:
[----:B------:R-:W1:Y:S01]  /*0990*/  LDCU UR4, c[0x0][0x398] ;  /* 0x00007300ff0477ac */ /* 0x000e620008000800 */
[----:B------:R-:W-:Y:S01]  /*09a0*/  BAR.SYNC.DEFER_BLOCKING 0x0 ;  /* 0x0000000000007b1d */ /* 0x000fe20000010000 */
[----:B-1----:R-:W-:-:S13]  /*09b0*/  ISETP.GE.AND P0, PT, R0, UR4, PT ;  /* 0x0000000400007c0c */ /* 0x002fda000bf06270 */
[----:B------:R-:W-:Y:S05]  /*09c0*/  @P0 EXIT ;  /* 0x000000000000094d */ /* 0x000fea0003800000 */
[----:B------:R-:W0:Y:S01]  /*09d0*/  LDCU UR9, c[0x0][0x39c] ;  /* 0x00007380ff0977ac */ /* 0x000e220008000800 */
[----:B------:R-:W1:Y:S01]  /*09e0*/  LDC.64 R2, c[0x0][0x390] ;  /* 0x0000e400ff027b82 */ /* 0x000e620000000a00 */
[----:B------:R-:W-:Y:S02]  /*09f0*/  IMAD R10, R11, R10, RZ ;  /* 0x0000000a0b0a7224 */ /* 0x000fe400078e02ff */
[----:B------:R-:W-:-:S03]  /*0a00*/  HFMA2 R5, -RZ, RZ, 0, 0 ;  /* 0x00000000ff057431 */ /* 0x000fc600000001ff */
[----:B0-----:R-:W-:-:S04]  /*0a10*/  VIMNMX R4, PT, PT, R10, UR9, PT ;  /* 0x000000090a047c48 */ /* 0x001fc8000bfe0100 */
[----:B------:R-:W-:Y:S01]  /*0a20*/  ISETP.GE.AND P0, PT, R4, 0x1, PT ;  /* 0x000000010400780c */ /* 0x000fe20003f06270 */
[----:B-1----:R-:W-:-:S12]  /*0a30*/  IMAD.WIDE R2, R0, 0x4, R2 ;  /* 0x0000000400027825 */ /* 0x002fd800078e0202 */
[----:B------:R-:W-:Y:S05]  /*0a40*/  @!P0 BRA `(.L_x_14) ;  /* 0x0000000000ec8947 */ /* 0x000fea0003800000 */
[----:B------:R0:W5:Y:S01]  /*0a50*/  LDG.E R9, desc[UR10][R2.64] ;  /* 0x0000000a02097981 */ /* 0x000162000c1e1900 */
[----:B------:R-:W-:Y:S01]  /*0a60*/  VIMNMX.U32 R6, PT, PT, R10, UR9, PT ;  /* 0x000000090a067c48 */ /* 0x000fe2000bfe0000 */
[----:B------:R-:W-:Y:S02]  /*0a70*/  IMAD R8, R0, UR9, RZ ;  /* 0x0000000900087c24 */ /* 0x000fe4000f8e02ff */
[----:B------:R-:W-:Y:S01]  /*0a80*/  IMAD.MOV.U32 R5, RZ, RZ, RZ ;  /* 0x000000ffff057224 */ /* 0x000fe200078e00ff */
[C---:B------:R-:W-:Y:S02]  /*0a90*/  ISETP.GE.U32.AND P0, PT, R6.reuse, 0x4, PT ;  /* 0x000000040600780c */ /* 0x040fe40003f06070 */
[----:B------:R-:W-:-:S04]  /*0aa0*/  LOP3.LUT R4, R6, 0x3, RZ, 0xc0, !PT ;  /* 0x0000000306047812 */ /* 0x000fc800078ec0ff */
[----:B------:R-:W-:-:S07]  /*0ab0*/  ISETP.NE.AND P1, PT, R4, RZ, PT ;  /* 0x000000ff0400720c */ /* 0x000fce0003f25270 */
[----:B0-----:R-:W-:Y:S06]  /*0ac0*/  @!P0 BRA `(.L_x_15) ;  /* 0x0000000000808947 */ /* 0x001fec0003800000 */
[----:B------:R-:W0:Y:S01]  /*0ad0*/  S2UR UR8, SR_CgaCtaId ;  /* 0x00000000000879c3 */ /* 0x000e220000008800 */
[----:B------:R-:W1:Y:S01]  /*0ae0*/  LDCU.64 UR6, c[0x0][0x380] ;  /* 0x00007000ff0677ac */ /* 0x000e620008000a00 */
[----:B------:R-:W-:Y:S02]  /*0af0*/  LOP3.LUT R5, R6, 0x7ffffffc, RZ, 0xc0, !PT ;  /* 0x7ffffffc06057812 */ /* 0x000fe400078ec0ff */
[----:B------:R-:W-:Y:S01]  /*0b00*/  MOV R13, R8 ;  /* 0x00000008000d7202 */ /* 0x000fe20000000f00 */
[----:B------:R-:W-:Y:S02]  /*0b10*/  UMOV UR4, 0x400 ;  /* 0x0000040000047882 */ /* 0x000fe40000000000 */
[----:B------:R-:W-:Y:S01]  /*0b20*/  IMAD.MOV R11, RZ, RZ, -R5 ;  /* 0x000000ffff0b7224 */ /* 0x000fe200078e0a05 */
[----:B-1----:R-:W-:-:S04]  /*0b30*/  UIADD3 UR5, UP0, UPT, UR6, 0x8, URZ ;  /* 0x0000000806057890 */ /* 0x002fc8000ff1e0ff */
[----:B------:R-:W-:Y:S02]  /*0b40*/  UIADD3.X UR6, UPT, UPT, URZ, UR7, URZ, UP0, !UPT ;  /* 0x00000007ff067290 */ /* 0x000fe400087fe4ff */
[----:B0-----:R-:W-:-:S04]  /*0b50*/  ULEA UR4, UR8, UR4, 0x18 ;  /* 0x0000000408047291 */ /* 0x001fc8000f8ec0ff */
[----:B------:R-:W-:-:S12]  /*0b60*/  UIADD3 UR4, UPT, UPT, UR4, 0x8, URZ ;  /* 0x0000000804047890 */ /* 0x000fd8000fffe0ff */
.L_x_16:
[----:B------:R-:W-:Y:S01]  /*0b70*/  MOV R6, UR5 ;  /* 0x0000000500067c02 */ /* 0x000fe20008000f00 */
[----:B------:R-:W-:Y:S01]  /*0b80*/  IMAD.U32 R7, RZ, RZ, UR6 ;  /* 0x00000006ff077e24 */ /* 0x000fe2000f8e00ff */
[----:B0-----:R-:W0:Y:S03]  /*0b90*/  LDS.64 R14, [UR4+-0x8] ;  /* 0xfffff804ff0e7984 */ /* 0x001e260008000a00 */
[----:B------:R-:W-:Y:S01]  /*0ba0*/  IMAD.WIDE R6, R13, 0x4, R6 ;  /* 0x000000040d067825 */ /* 0x000fe200078e0206 */
[----:B------:R-:W1:Y:S04]  /*0bb0*/  LDS.64 R16, [UR4] ;  /* 0x00000004ff107984 */ /* 0x000e680008000a00 */
[----:B------:R-:W0:Y:S02]  /*0bc0*/  LDG.E R12, desc[UR10][R6.64+-0x8] ;  /* 0xfffff80a060c7981 */ /* 0x000e24000c1e1900 */
[----:B0----5:R-:W-:-:S05]  /*0bd0*/  FFMA R12, R12, R14, R9 ;  /* 0x0000000e0c0c7223 */ /* 0x021fca0000000009 */
[----:B------:R0:W-:Y:S04]  /*0be0*/  STG.E desc[UR10][R2.64], R12 ;  /* 0x0000000c02007986 */ /* 0x0001e8000c10190a */
[----:B------:R-:W2:Y:S02]  /*0bf0*/  LDG.E R9, desc[UR10][R6.64+-0x4] ;  /* 0xfffffc0a06097981 */ /* 0x000ea4000c1e1900 */
[----:B--2---:R-:W-:-:S05]  /*0c00*/  FFMA R15, R9, R15, R12 ;  /* 0x0000000f090f7223 */ /* 0x004fca000000000c */
[----:B------:R0:W-:Y:S04]  /*0c10*/  STG.E desc[UR10][R2.64], R15 ;  /* 0x0000000f02007986 */ /* 0x0001e8000c10190a */
[----:B------:R-:W1:Y:S02]  /*0c20*/  LDG.E R14, desc[UR10][R6.64] ;  /* 0x0000000a060e7981 */ /* 0x000e64000c1e1900 */
[----:B-1----:R-:W-:-:S05]  /*0c30*/  FFMA R14, R14, R16, R15 ;  /* 0x000000100e0e7223 */ /* 0x002fca000000000f */
[----:B------:R0:W-:Y:S04]  /*0c40*/  STG.E desc[UR10][R2.64], R14 ;  /* 0x0000000e02007986 */ /* 0x0001e8000c10190a */
[----:B------:R-:W2:Y:S01]  /*0c50*/  LDG.E R9, desc[UR10][R6.64+0x4] ;  /* 0x0000040a06097981 */ /* 0x000ea2000c1e1900 */
[----:B------:R-:W-:Y:S01]  /*0c60*/  IADD3 R11, PT, PT, R11, 0x4, RZ ;  /* 0x000000040b0b7810 */ /* 0x000fe20007ffe0ff */
[----:B------:R-:W-:Y:S01]  /*0c70*/  UIADD3 UR4, UPT, UPT, UR4, 0x10, URZ ;  /* 0x0000001004047890 */ /* 0x000fe2000fffe0ff */
[----:B------:R-:W-:Y:S02]  /*0c80*/  VIADD R13, R13, 0x4 ;  /* 0x000000040d0d7836 */ /* 0x000fe40000000000 */
[----:B------:R-:W-:Y:S01]  /*0c90*/  ISETP.NE.AND P0, PT, R11, RZ, PT ;  /* 0x000000ff0b00720c */ /* 0x000fe20003f05270 */
[----:B--2---:R-:W-:-:S05]  /*0ca0*/  FFMA R9, R9, R17, R14 ;  /* 0x0000001109097223 */ /* 0x004fca000000000e */
[----:B------:R0:W-:Y:S07]  /*0cb0*/  STG.E desc[UR10][R2.64], R9 ;  /* 0x0000000902007986 */ /* 0x0001ee000c10190a */
[----:B------:R-:W-:Y:S05]  /*0cc0*/  @P0 BRA `(.L_x_16) ;  /* 0xfffffffc00a80947 */ /* 0x000fea000383ffff */
.L_x_15:
[----:B------:R-:W-:Y:S05]  /*0cd0*/  @!P1 BRA `(.L_x_14) ;  /* 0x0000000000489947 */ /* 0x000fea0003800000 */
[----:B0-----:R-:W0:Y:S01]  /*0ce0*/  S2R R12, SR_CgaCtaId ;  /* 0x00000000000c7919 */ /* 0x001e220000008800 */
[----:B------:R-:W1:Y:S01]  /*0cf0*/  LDC.64 R6, c[0x0][0x380] ;  /* 0x0000e000ff067b82 */ /* 0x000e620000000a00 */
[----:B------:R-:W-:Y:S02]  /*0d00*/  MOV R11, 0x400 ;  /* 0x00000400000b7802 */ /* 0x000fe40000000f00 */
[----:B------:R-:W-:Y:S02]  /*0d10*/  IADD3 R14, PT, PT, -R4, RZ, RZ ;  /* 0x000000ff040e7210 */ /* 0x000fe40007ffe1ff */
[----:B0-----:R-:W-:Y:S02]  /*0d20*/  LEA R12, R12, R11, 0x18 ;  /* 0x0000000b0c0c7211 */ /* 0x001fe400078ec0ff */
[----:B------:R-:W-:-:S03]  /*0d30*/  IADD3 R11, PT, PT, R5, R8, RZ ;  /* 0x00000008050b7210 */ /* 0x000fc60007ffe0ff */
[C---:B------:R-:W-:Y:S01]  /*0d40*/  IMAD R8, R5.reuse, 0x4, R12 ;  /* 0x0000000405087824 */ /* 0x040fe200078e020c */
[----:B------:R-:W-:-:S07]  /*0d50*/  IADD3 R5, PT, PT, R5, R4, RZ ;  /* 0x0000000405057210 */ /* 0x000fce0007ffe0ff */
.L_x_17:
[C---:B-1----:R-:W-:Y:S01]  /*0d60*/  IMAD.WIDE R12, R11.reuse, 0x4, R6 ;  /* 0x000000040b0c7825 */ /* 0x042fe200078e0206 */
[----:B------:R0:W1:Y:S05]  /*0d70*/  LDS R4, [R8] ;  /* 0x0000000008047984 */ /* 0x00006a0000000800 */
[----:B------:R-:W1:Y:S01]  /*0d80*/  LDG.E R12, desc[UR10][R12.64] ;  /* 0x0000000a0c0c7981 */ /* 0x000e62000c1e1900 */
[----:B------:R-:W-:Y:S01]  /*0d90*/  IADD3 R14, PT, PT, R14, 0x1, RZ ;  /* 0x000000010e0e7810 */ /* 0x000fe20007ffe0ff */
[----:B------:R-:W-:Y:S01]  /*0da0*/  VIADD R11, R11, 0x1 ;  /* 0x000000010b0b7836 */ /* 0x000fe20000000000 */
[----:B0-----:R-:W-:Y:S02]  /*0db0*/  IADD3 R8, PT, PT, R8, 0x4, RZ ;  /* 0x0000000408087810 */ /* 0x001fe40007ffe0ff */
[----:B------:R-:W-:Y:S01]  /*0dc0*/  ISETP.NE.AND P0, PT, R14, RZ, PT ;  /* 0x000000ff0e00720c */ /* 0x000fe20003f05270 */
[----:B-12--5:R-:W-:-:S05]  /*0dd0*/  FFMA R9, R12, R4, R9 ;  /* 0x000000040c097223 */ /* 0x026fca0000000009 */
[----:B------:R2:W-:Y:S07]  /*0de0*/  STG.E desc[UR10][R2.64], R9 ;  /* 0x0000000902007986 */ /* 0x0005ee000c10190a */
[----:B------:R-:W-:Y:S05]  /*0df0*/  @P0 BRA `(.L_x_17) ;  /* 0xfffffffc00d80947 */ /* 0x000fea000383ffff */
.L_x_14:
[----:B------:R-:W-:-:S04]  /*0e00*/  VIADDMNMX R7, R5, 0x3, R5, !PT ;  /* 0x0000000305077846 */ /* 0x000fc80007800105 */
[----:B------:R-:W-:-:S13]  /*0e10*/  ISETP.GE.AND P0, PT, R7, R10, PT ;  /* 0x0000000a0700720c */ /* 0x000fda0003f06270 */
[----:B------:R-:W-:Y:S05]  /*0e20*/  @P0 BRA `(.L_x_18) ;  /* 0x00000000007c0947 */ /* 0x000fea0003800000 */
[----:B0-2--5:R0:W5:Y:S01]  /*0e30*/  LDG.E R9, desc[UR10][R2.64] ;  /* 0x0000000a02097981 */ /* 0x025162000c1e1900 */
[----:B------:R-:W1:Y:S01]  /*0e40*/  LDC.64 R6, c[0x0][0x380] ;  /* 0x0000e000ff067b82 */ /* 0x000e620000000a00 */
[----:B------:R-:W-:Y:S01]  /*0e50*/  MOV R4, 0x400 ;  /* 0x0000040000047802 */ /* 0x000fe20000000f00 */
[----:B------:R-:W2:Y:S03]  /*0e60*/  S2R R11, SR_CgaCtaId ;  /* 0x00000000000b7919 */ /* 0x000ea60000008800 */
[----:B--2---:R-:W-:Y:S02]  /*0e70*/  LEA R14, R11, R4, 0x18 ;  /* 0x000000040b0e7211 */ /* 0x004fe400078ec0ff */
[----:B0-----:R-:W-:-:S07]  /*0e80*/  MOV R11, R5 ;  /* 0x00000005000b7202 */ /* 0x001fce0000000f00 */
.L_x_19:
[----:B------:R-:W-:-:S04]  /*0e90*/  IMAD R5, R0, UR9, R11 ;  /* 0x0000000900057c24 */ /* 0x000fc8000f8e020b */
[----:B-1----:R-:W-:-:S05]  /*0ea0*/  IMAD.WIDE R4, R5, 0x4, R6 ;  /* 0x0000000405047825 */ /* 0x002fca00078e0206 */
[----:B------:R-:W2:Y:S01]  /*0eb0*/  LDG.E R8, desc[UR10][R4.64] ;  /* 0x0000000a04087981 */ /* 0x000ea2000c1e1900 */
[----:B------:R-:W-:-:S05]  /*0ec0*/  IMAD R12, R11, 0x4, R14 ;  /* 0x000000040b0c7824 */ /* 0x000fca00078e020e */
[----:B------:R-:W2:Y:S02]  /*0ed0*/  LDS R13, [R12] ;  /* 0x000000000c0d7984 */ /* 0x000ea40000000800 */
[----:B--2--5:R-:W-:Y:S02]  /*0ee0*/  FFMA R13, R8, R13, R9 ;  /* 0x0000000d080d7223 */ /* 0x024fe40000000009 */
[----:B------:R-:W0:Y:S04]  /*0ef0*/  LDS R9, [R12+0x4] ;  /* 0x000004000c097984 */ /* 0x000e280000000800 */
[----:B------:R-:W-:Y:S04]  /*0f00*/  STG.E desc[UR10][R2.64], R13 ;  /* 0x0000000d02007986 */ /* 0x000fe8000c10190a */
[----:B------:R-:W0:Y:S02]  /*0f10*/  LDG.E R8, desc[UR10][R4.64+0x4] ;  /* 0x0000040a04087981 */ /* 0x000e24000c1e1900 */
[----:B0-----:R-:W-:-:S02]  /*0f20*/  FFMA R15, R8, R9, R13 ;  /* 0x00000009080f7223 */ /* 0x001fc4000000000d */
[----:B------:R-:W0:Y:S04]  /*0f30*/  LDS R9, [R12+0x8] ;  /* 0x000008000c097984 */ /* 0x000e280000000800 */
[----:B------:R-:W-:Y:S04]  /*0f40*/  STG.E desc[UR10][R2.64], R15 ;  /* 0x0000000f02007986 */ /* 0x000fe8000c10190a */
[----:B------:R-:W0:Y:S02]  /*0f50*/  LDG.E R8, desc[UR10][R4.64+0x8] ;  /* 0x0000080a04087981 */ /* 0x000e24000c1e1900 */
[----:B0-----:R-:W-:-:S02]  /*0f60*/  FFMA R17, R8, R9, R15 ;  /* 0x0000000908117223 */ /* 0x001fc4000000000f */
[----:B------:R-:W0:Y:S04]  /*0f70*/  LDS R9, [R12+0xc] ;  /* 0x00000c000c097984 */ /* 0x000e280000000800 */
[----:B------:R2:W-:Y:S04]  /*0f80*/  STG.E desc[UR10][R2.64], R17 ;  /* 0x0000001102007986 */ /* 0x0005e8000c10190a */
[----:B------:R-:W0:Y:S02]  /*0f90*/  LDG.E R8, desc[UR10][R4.64+0xc] ;  /* 0x00000c0a04087981 */ /* 0x000e24000c1e1900 */
[----:B0-----:R-:W-:Y:S01]  /*0fa0*/  FFMA R9, R8, R9, R17 ;  /* 0x0000000908097223 */ /* 0x001fe20000000011 */
[----:B------:R-:W-:-:S04]  /*0fb0*/  IADD3 R8, PT, PT, R11, 0x4, RZ ;  /* 0x000000040b087810 */ /* 0x000fc80007ffe0ff */
[----:B------:R2:W-:Y:S01]  /*0fc0*/  STG.E desc[UR10][R2.64], R9 ;  /* 0x0000000902007986 */ /* 0x0005e2000c10190a */
[----:B------:R-:W-:-:S04]  /*0fd0*/  VIADDMNMX R11, R11, 0x7, R8, !PT ;  /* 0x000000070b0b7846 */ /* 0x000fc80007800108 */
[----:B------:R-:W-:Y:S02]  /*0fe0*/  ISETP.GE.AND P0, PT, R11, R10, PT ;  /* 0x0000000a0b00720c */ /* 0x000fe40003f06270 */
[----:B------:R-:W-:-:S11]  /*0ff0*/  MOV R11, R8 ;  /* 0x00000008000b7202 */ /* 0x000fd60000000f00 */
[----:B--2---:R-:W-:Y:S05]  /*1000*/  @!P0 BRA `(.L_x_19) ;  /* 0xfffffffc00a08947 */ /* 0x004fea000383ffff */
[----:B------:R-:W-:-:S07]  /*1010*/  IMAD.MOV.U32 R5, RZ, RZ, R8 ;  /* 0x000000ffff057224 */ /* 0x000fce00078e0008 */
.L_x_18:
[----:B------:R-:W-:-:S13]  /*1020*/  ISETP.GE.AND P0, PT, R5, UR9, PT ;  /* 0x0000000905007c0c */ /* 0x000fda000bf06270 */
[----:B------:R-:W-:Y:S05]  /*1030*/  @!P0 BRA `(.L_x_20) ;  /* 0x0000000000088947 */ /* 0x000fea0003800000 */
[----:B------:R1:W5:Y:S01]  /*1040*/  LDG.E R7, desc[UR10][R2.64] ;  /* 0x0000000a02077981 */ /* 0x000362000c1e1900 */
[----:B------:R-:W-:Y:S05]  /*1050*/  BRA `(.L_x_21) ;  /* 0x0000000c00147947 */ /* 0x000fea0003800000 */
.L_x_20:
[----:B------:R1:W5:Y:S01]  /*1060*/  LDG.E R7, desc[UR10][R2.64] ;  /* 0x0000000a02077981 */ /* 0x000362000c1e1900 */
[C---:B------:R-:W-:Y:S02]  /*1070*/  IADD3 R4, PT, PT, -R5.reuse, UR9, RZ ;  /* 0x0000000905047c10 */ /* 0x040fe4000fffe1ff */
[----:B------:R-:W-:Y:S02]  /*1080*/  IADD3 R6, PT, PT, R5, -UR9, RZ ;  /* 0x8000000905067c10 */ /* 0x000fe4000fffe0ff */
[----:B------:R-:W-:Y:S02]  /*1090*/  LOP3.LUT P1, R4, R4, 0x3, RZ, 0xc0, !PT ;  /* 0x0000000304047812 */ /* 0x000fe4000782c0ff */
[----:B------:R-:W-:Y:S02]  /*10a0*/  ISETP.GT.U32.AND P0, PT, R6, -0x4, PT ;  /* 0xfffffffc0600780c */ /* 0x000fe40003f04070 */
[----:B------:R-:W-:-:S09]  /*10b0*/  MOV R13, R5 ;  /* 0x00000005000d7202 */ /* 0x000fd20000000f00 */
[----:B-1----:R-:W-:Y:S05]  /*10c0*/  @!P1 BRA `(.L_x_22) ;  /* 0x0000000000509947 */ /* 0x002fea0003800000 */
[----:B------:R-:W1:Y:S01]  /*10d0*/  LDC.64 R10, c[0x0][0x388] ;  /* 0x0000e200ff0a7b82 */ /* 0x000e620000000a00 */
[----:B------:R-:W-:Y:S01]  /*10e0*/  IADD3 R6, PT, PT, -R4, RZ, RZ ;  /* 0x000000ff04067210 */ /* 0x000fe20007ffe1ff */
[----:B0-----:R-:W-:Y:S01]  /*10f0*/  IMAD R15, R0, UR9, R5 ;  /* 0x00000009000f7c24 */ /* 0x001fe2000f8e0205 */
[----:B------:R-:W-:-:S05]  /*1100*/  MOV R13, R5 ;  /* 0x00000005000d7202 */ /* 0x000fca0000000f00 */
[----:B--2--5:R-:W0:Y:S01]  /*1110*/  LDC.64 R8, c[0x0][0x380] ;  /* 0x0000e000ff087b82 */ /* 0x024e220000000a00 */
[----:B-1----:R-:W-:-:S04]  /*1120*/  IMAD.WIDE.U32 R10, R5, 0x4, R10 ;  /* 0x00000004050a7825 */ /* 0x002fc800078e000a */
[----:B------:R-:W-:-:S07]  /*1130*/  IMAD.MOV.U32 R12, RZ, RZ, R10 ;  /* 0x000000ffff0c7224 */ /* 0x000fce00078e000a */
.L_x_23:
[----:B0-----:R-:W-:-:S04]  /*1140*/  IMAD.WIDE R4, R15, 0x4, R8 ;  /* 0x000000040f047825 */ /* 0x001fc800078e0208 */
[----:B------:R-:W-:Y:S02]  /*1150*/  IMAD.MOV.U32 R10, RZ, RZ, R12 ;  /* 0x000000ffff0a7224 */ /* 0x000fe400078e000c */
[----:B------:R-:W2:Y:S04]  /*1160*/  LDG.E R4, desc[UR10][R4.64] ;  /* 0x0000000a04047981 */ /* 0x000ea8000c1e1900 */
[----:B------:R0:W2:Y:S01]  /*1170*/  LDG.E R10, desc[UR10][R10.64] ;  /* 0x0000000a0a0a7981 */ /* 0x0000a2000c1e1900 */
[----:B------:R-:W-:Y:S01]  /*1180*/  IADD3 R6, PT, PT, R6, 0x1, RZ ;  /* 0x0000000106067810 */ /* 0x000fe20007ffe0ff */
[----:B------:R-:W-:Y:S01]  /*1190*/  VIADD R15, R15, 0x1 ;  /* 0x000000010f0f7836 */ /* 0x000fe20000000000 */
[----:B------:R-:W-:Y:S02]  /*11a0*/  IADD3 R12, P2, PT, R12, 0x4, RZ ;  /* 0x000000040c0c7810 */ /* 0x000fe40007f5e0ff */
[----:B------:R-:W-:-:S02]  /*11b0*/  ISETP.NE.AND P1, PT, R6, RZ, PT ;  /* 0x000000ff0600720c */ /* 0x000fc40003f25270 */
[----:B------:R-:W-:Y:S02]  /*11c0*/  IADD3 R13, PT, PT, R13, 0x1, RZ ;  /* 0x000000010d0d7810 */ /* 0x000fe40007ffe0ff */
[----:B0-----:R-:W-:Y:S01]  /*11d0*/  IADD3.X R11, PT, PT, RZ, R11, RZ, P2, !PT ;  /* 0x0000000bff0b7210 */ /* 0x001fe200017fe4ff */
[----:B-12---:R-:W-:-:S05]  /*11e0*/  FFMA R7, R4, R10, R7 ;  /* 0x0000000a04077223 */ /* 0x006fca0000000007 */
[----:B------:R1:W-:Y:S03]  /*11f0*/  STG.E desc[UR10][R2.64], R7 ;  /* 0x0000000702007986 */ /* 0x0003e6000c10190a */
[----:B------:R-:W-:Y:S05]  /*1200*/  @P1 BRA `(.L_x_23) ;  /* 0xfffffffc00cc1947 */ /* 0x000fea000383ffff */
.L_x_22:
[----:B------:R-:W-:Y:S05]  /*1210*/  @P0 BRA `(.L_x_21) ;  /* 0x0000000800a40947 */ /* 0x000fea0003800000 */
[----:B0-2--5:R-:W0:Y:S01]  /*1220*/  LDC.64 R8, c[0x0][0x388] ;  /* 0x0000e200ff087b82 */ /* 0x025e220000000a00 */
[----:B------:R-:W2:Y:S01]  /*1230*/  LDCU.64 UR4, c[0x0][0x380] ;  /* 0x00007000ff0477ac */ /* 0x000ea20008000a00 */
[----:B------:R-:W-:Y:S01]  /*1240*/  IADD3 R6, PT, PT, R13, -UR9, RZ ;  /* 0x800000090d067c10 */ /* 0x000fe2000fffe0ff */
[----:B------:R-:W-:-:S03]  /*1250*/  IMAD R11, R0, UR9, R13 ;  /* 0x00000009000b7c24 */ /* 0x000fc6000f8e020d */
[----:B------:R-:W-:Y:S01]  /*1260*/  ISETP.GE.AND P0, PT, R6, RZ, PT ;  /* 0x000000ff0600720c */ /* 0x000fe20003f06270 */
[----:B--2---:R-:W-:-:S04]  /*1270*/  UIADD3 UR4, UP0, UPT, UR4, 0x8, URZ ;  /* 0x0000000804047890 */ /* 0x004fc8000ff1e0ff */
[----:B------:R-:W-:Y:S01]  /*1280*/  UIADD3.X UR5, UPT, UPT, URZ, UR5, URZ, UP0, !UPT ;  /* 0x00000005ff057290 */ /* 0x000fe200087fe4ff */
[----:B0-----:R-:W-:-:S04]  /*1290*/  IMAD.WIDE.U32 R8, R13, 0x4, R8 ;  /* 0x000000040d087825 */ /* 0x001fc800078e0008 */
[----:B------:R-:W-:Y:S01]  /*12a0*/  IMAD.U32 R4, RZ, RZ, UR4 ;  /* 0x00000004ff047e24 */ /* 0x000fe2000f8e00ff */
[----:B------:R-:W-:Y:S02]  /*12b0*/  IADD3 R8, P1, PT, R8, 0x8, RZ ;  /* 0x0000000808087810 */ /* 0x000fe40007f3e0ff */
[----:B------:R-:W-:Y:S02]  /*12c0*/  MOV R5, UR5 ;  /* 0x0000000500057c02 */ /* 0x000fe40008000f00 */
[----:B------:R-:W-:Y:S01]  /*12d0*/  IADD3.X R9, PT, PT, RZ, R9, RZ, P1, !PT ;  /* 0x00000009ff097210 */ /* 0x000fe20000ffe4ff */
[----:B------:R-:W-:Y:S08]  /*12e0*/  @P0 BRA `(.L_x_24) ;  /* 0x00000008000c0947 */ /* 0x000ff00003800000 */
[----:B------:R-:W-:Y:S01]  /*12f0*/  IMAD.MOV R0, RZ, RZ, -R6 ;  /* 0x000000ffff007224 */ /* 0x000fe200078e0a06 */
[----:B------:R-:W-:-:S04]  /*1300*/  PLOP3.LUT P0, PT, PT, PT, PT, 0x80, 0x8 ;  /* 0x000000000008781c */ /* 0x000fc80003f0f070 */
[----:B------:R-:W-:-:S13]  /*1310*/  ISETP.GT.AND P1, PT, R0, 0xc, PT ;  /* 0x0000000c0000780c */ /* 0x000fda0003f24270 */
[----:B------:R-:W-:Y:S05]  /*1320*/  @!P1 BRA `(.L_x_25) ;  /* 0x0000000400409947 */ /* 0x000fea0003800000 */
[----:B------:R-:W-:-:S13]  /*1330*/  PLOP3.LUT P0, PT, PT, PT, PT, 0x8, 0x80 ;  /* 0x000000000080781c */ /* 0x000fda0003f0e170 */
.L_x_26:
[----:B------:R-:W-:Y:S01]  /*1340*/  IMAD.WIDE R12, R11, 0x4, R4 ;  /* 0x000000040b0c7825 */ /* 0x000fe200078e0204 */
[----:B------:R-:W1:Y:S04]  /*1350*/  LDG.E R10, desc[UR10][R8.64+-0x8] ;  /* 0xfffff80a080a7981 */ /* 0x000e68000c1e1900 */
[----:B------:R-:W1:Y:S02]  /*1360*/  LDG.E R0, desc[UR10][R12.64+-0x8] ;  /* 0xfffff80a0c007981 */ /* 0x000e64000c1e1900 */
[----:B-1-3--:R-:W-:-:S05]  /*1370*/  FFMA R7, R0, R10, R7 ;  /* 0x0000000a00077223 */ /* 0x00afca0000000007 */
[----:B------:R0:W-:Y:S04]  /*1380*/  STG.E desc[UR10][R2.64], R7 ;  /* 0x0000000702007986 */ /* 0x0001e8000c10190a */
[----:B------:R-:W2:Y:S04]  /*1390*/  LDG.E R0, desc[UR10][R12.64+-0x4] ;  /* 0xfffffc0a0c007981 */ /* 0x000ea8000c1e1900 */
[----:B------:R-:W2:Y:S02]  /*13a0*/  LDG.E R10, desc[UR10][R8.64+-0x4] ;  /* 0xfffffc0a080a7981 */ /* 0x000ea4000c1e1900 */
[----:B--2---:R-:W-:-:S05]  /*13b0*/  FFMA R17, R0, R10, R7 ;  /* 0x0000000a00117223 */ /* 0x004fca0000000007 */
[----:B------:R1:W-:Y:S04]  /*13c0*/  STG.E desc[UR10][R2.64], R17 ;  /* 0x0000001102007986 */ /* 0x0003e8000c10190a */
[----:B------:R-:W2:Y:S04]  /*13d0*/  LDG.E R0, desc[UR10][R12.64] ;  /* 0x0000000a0c007981 */ /* 0x000ea8000c1e1900 */
[----:B------:R-:W2:Y:S02]  /*13e0*/  LDG.E R10, desc[UR10][R8.64] ;  /* 0x0000000a080a7981 */ /* 0x000ea4000c1e1900 */
[----:B--2---:R-:W-:-:S05]  /*13f0*/  FFMA R19, R0, R10, R17 ;  /* 0x0000000a00137223 */ /* 0x004fca0000000011 */
[----:B------:R2:W-:Y:S04]  /*1400*/  STG.E desc[UR10][R2.64], R19 ;  /* 0x0000001302007986 */ /* 0x0005e8000c10190a */
[----:B------:R-:W0:Y:S04]  /*1410*/  LDG.E R0, desc[UR10][R12.64+0x4] ;  /* 0x0000040a0c007981 */ /* 0x000e28000c1e1900 */
[----:B------:R-:W0:Y:S01]  /*1420*/  LDG.E R10, desc[UR10][R8.64+0x4] ;  /* 0x0000040a080a7981 */ /* 0x000e22000c1e1900 */
[----:B------:R-:W-:-:S05]  /*1430*/  IADD3 R15, PT, PT, R11, 0x4, RZ ;  /* 0x000000040b0f7810 */ /* 0x000fca0007ffe0ff */
[----:B------:R-:W-:-:S04]  /*1440*/  IMAD.WIDE R14, R15, 0x4, R4 ;  /* 0x000000040f0e7825 */ /* 0x000fc800078e0204 */
[----:B0-----:R-:W-:-:S05]  /*1450*/  FFMA R7, R0, R10, R19 ;  /* 0x0000000a00077223 */ /* 0x001fca0000000013 */
[----:B------:R0:W-:Y:S04]  /*1460*/  STG.E desc[UR10][R2.64], R7 ;  /* 0x0000000702007986 */ /* 0x0001e8000c10190a */
[----:B------:R-:W1:Y:S04]  /*1470*/  LDG.E R10, desc[UR10][R8.64+0x8] ;  /* 0x0000080a080a7981 */ /* 0x000e68000c1e1900 */
[----:B------:R-:W1:Y:S02]  /*1480*/  LDG.E R0, desc[UR10][R14.64+-0x8] ;  /* 0xfffff80a0e007981 */ /* 0x000e64000c1e1900 */
[----:B-1----:R-:W-:-:S05]  /*1490*/  FFMA R17, R0, R10, R7 ;  /* 0x0000000a00117223 */ /* 0x002fca0000000007 */
[----:B------:R1:W-:Y:S04]  /*14a0*/  STG.E desc[UR10][R2.64], R17 ;  /* 0x0000001102007986 */ /* 0x0003e8000c10190a */
[----:B------:R-:W2:Y:S04]  /*14b0*/  LDG.E R0, desc[UR10][R14.64+-0x4] ;  /* 0xfffffc0a0e007981 */ /* 0x000ea8000c1e1900 */
[----:B------:R-:W2:Y:S02]  /*14c0*/  LDG.E R10, desc[UR10][R8.64+0xc] ;  /* 0x00000c0a080a7981 */ /* 0x000ea4000c1e1900 */
[----:B--2---:R-:W-:-:S05]  /*14d0*/  FFMA R19, R0, R10, R17 ;  /* 0x0000000a00137223 */ /* 0x004fca0000000011 */
[----:B------:R2:W-:Y:S04]  /*14e0*/  STG.E desc[UR10][R2.64], R19 ;  /* 0x0000001302007986 */ /* 0x0005e8000c10190a */
[----:B------:R-:W0:Y:S04]  /*14f0*/  LDG.E R0, desc[UR10][R14.64] ;  /* 0x0000000a0e007981 */ /* 0x000e28000c1e1900 */
[----:B------:R-:W0:Y:S02]  /*1500*/  LDG.E R10, desc[UR10][R8.64+0x10] ;  /* 0x0000100a080a7981 */ /* 0x000e24000c1e1900 */
[----:B0-----:R-:W-:-:S05]  /*1510*/  FFMA R7, R0, R10, R19 ;  /* 0x0000000a00077223 */ /* 0x001fca0000000013 */
[----:B------:R0:W-:Y:S04]  /*1520*/  STG.E desc[UR10][R2.64], R7 ;  /* 0x0000000702007986 */ /* 0x0001e8000c10190a */
[----:B------:R-:W1:Y:S04]  /*1530*/  LDG.E R0, desc[UR10][R14.64+0x4] ;  /* 0x0000040a0e007981 */ /* 0x000e68000c1e1900 */
[----:B------:R-:W1:Y:S01]  /*1540*/  LDG.E R10, desc[UR10][R8.64+0x14] ;  /* 0x0000140a080a7981 */ /* 0x000e62000c1e1900 */
[----:B------:R-:W-:-:S05]  /*1550*/  IADD3 R13, PT, PT, R11, 0x8, RZ ;  /* 0x000000080b0d7810 */ /* 0x000fca0007ffe0ff */
[----:B------:R-:W-:-:S04]  /*1560*/  IMAD.WIDE R12, R13, 0x4, R4 ;  /* 0x000000040d0c7825 */ /* 0x000fc800078e0204 */
[----:B-1----:R-:W-:-:S05]  /*1570*/  FFMA R17, R0, R10, R7 ;  /* 0x0000000a00117223 */ /* 0x002fca0000000007 */
[----:B------:R1:W-:Y:S04]  /*1580*/  STG.E desc[UR10][R2.64], R17 ;  /* 0x0000001102007986 */ /* 0x0003e8000c10190a */
[----:B------:R-:W2:Y:S04]  /*1590*/  LDG.E R10, desc[UR10][R8.64+0x18] ;  /* 0x0000180a080a7981 */ /* 0x000ea8000c1e1900 */
[----:B------:R-:W2:Y:S02]  /*15a0*/  LDG.E R0, desc[UR10][R12.64+-0x8] ;  /* 0xfffff80a0c007981 */ /* 0x000ea4000c1e1900 */
[----:B--2---:R-:W-:-:S05]  /*15b0*/  FFMA R19, R0, R10, R17 ;  /* 0x0000000a00137223 */ /* 0x004fca0000000011 */
[----:B------:R2:W-:Y:S04]  /*15c0*/  STG.E desc[UR10][R2.64], R19 ;  /* 0x0000001302007986 */ /* 0x0005e8000c10190a */
[----:B------:R-:W3:Y:S04]  /*15d0*/  LDG.E R0, desc[UR10][R12.64+-0x4] ;  /* 0xfffffc0a0c007981 */ /* 0x000ee8000c1e1900 */
[----:B0-----:R-:W3:Y:S02]  /*15e0*/  LDG.E R7, desc[UR10][R8.64+0x1c] ;  /* 0x00001c0a08077981 */ /* 0x001ee4000c1e1900 */
[----:B---3--:R-:W-:-:S05]  /*15f0*/  FFMA R7, R0, R7, R19 ;  /* 0x0000000700077223 */ /* 0x008fca0000000013 */
[----:B------:R0:W-:Y:S04]  /*1600*/  STG.E desc[UR10][R2.64], R7 ;  /* 0x0000000702007986 */ /* 0x0001e8000c10190a */
[----:B------:R-:W1:Y:S04]  /*1610*/  LDG.E R0, desc[UR10][R12.64] ;  /* 0x0000000a0c007981 */ /* 0x000e68000c1e1900 */
[----:B------:R-:W1:Y:S02]  /*1620*/  LDG.E R10, desc[UR10][R8.64+0x20] ;  /* 0x0000200a080a7981 */ /* 0x000e64000c1e1900 */
[----:B-1----:R-:W-:-:S05]  /*1630*/  FFMA R17, R0, R10, R7 ;  /* 0x0000000a00117223 */ /* 0x002fca0000000007 */
[----:B------:R1:W-:Y:S04]  /*1640*/  STG.E desc[UR10][R2.64], R17 ;  /* 0x0000001102007986 */ /* 0x0003e8000c10190a */
[----:B------:R-:W2:Y:S04]  /*1650*/  LDG.E R0, desc[UR10][R12.64+0x4] ;  /* 0x0000040a0c007981 */ /* 0x000ea8000c1e1900 */
[----:B------:R-:W2:Y:S01]  /*1660*/  LDG.E R10, desc[UR10][R8.64+0x24] ;  /* 0x0000240a080a7981 */ /* 0x000ea2000c1e1900 */
[----:B------:R-:W-:-:S04]  /*1670*/  VIADD R15, R11, 0xc ;  /* 0x0000000c0b0f7836 */ /* 0x000fc80000000000 */
[----:B------:R-:W-:-:S04]  /*1680*/  IMAD.WIDE R14, R15, 0x4, R4 ;  /* 0x000000040f0e7825 */ /* 0x000fc800078e0204 */
[----:B--2---:R-:W-:-:S05]  /*1690*/  FFMA R19, R0, R10, R17 ;  /* 0x0000000a00137223 */ /* 0x004fca0000000011 */
[----:B------:R-:W-:Y:S04]  /*16a0*/  STG.E desc[UR10][R2.64], R19 ;  /* 0x0000001302007986 */ /* 0x000fe8000c10190a */
[----:B0-----:R-:W2:Y:S04]  /*16b0*/  LDG.E R7, desc[UR10][R8.64+0x28] ;  /* 0x0000280a08077981 */ /* 0x001ea8000c1e1900 */
[----:B------:R-:W2:Y:S02]  /*16c0*/  LDG.E R0, desc[UR10][R14.64+-0x8] ;  /* 0xfffff80a0e007981 */ /* 0x000ea4000c1e1900 */
[----:B--2---:R-:W-:-:S05]  /*16d0*/  FFMA R7, R0, R7, R19 ;  /* 0x0000000700077223 */ /* 0x004fca0000000013 */
[----:B------:R0:W-:Y:S04]  /*16e0*/  STG.E desc[UR10][R2.64], R7 ;  /* 0x0000000702007986 */ /* 0x0001e8000c10190a */
[----:B------:R-:W2:Y:S04]  /*16f0*/  LDG.E R0, desc[UR10][R14.64+-0x4] ;  /* 0xfffffc0a0e007981 */ /* 0x000ea8000c1e1900 */
[----:B------:R-:W2:Y:S02]  /*1700*/  LDG.E R10, desc[UR10][R8.64+0x2c] ;  /* 0x00002c0a080a7981 */ /* 0x000ea4000c1e1900 */
[----:B--2---:R-:W-:-:S05]  /*1710*/  FFMA R13, R0, R10, R7 ;  /* 0x0000000a000d7223 */ /* 0x004fca0000000007 */
[----:B------:R2:W-:Y:S04]  /*1720*/  STG.E desc[UR10][R2.64], R13 ;  /* 0x0000000d02007986 */ /* 0x0005e8000c10190a */
[----:B------:R-:W1:Y:S04]  /*1730*/  LDG.E R0, desc[UR10][R14.64] ;  /* 0x0000000a0e007981 */ /* 0x000e68000c1e1900 */
[----:B------:R-:W1:Y:S02]  /*1740*/  LDG.E R10, desc[UR10][R8.64+0x30] ;  /* 0x0000300a080a7981 */ /* 0x000e64000c1e1900 */
[----:B-1----:R-:W-:-:S05]  /*1750*/  FFMA R17, R0, R10, R13 ;  /* 0x0000000a00117223 */ /* 0x002fca000000000d */
[----:B------:R3:W-:Y:S04]  /*1760*/  STG.E desc[UR10][R2.64], R17 ;  /* 0x0000001102007986 */ /* 0x0007e8000c10190a */
[----:B------:R-:W0:Y:S04]  /*1770*/  LDG.E R0, desc[UR10][R14.64+0x4] ;  /* 0x0000040a0e007981 */ /* 0x000e28000c1e1900 */
[----:B------:R-:W0:Y:S01]  /*1780*/  LDG.E R10, desc[UR10][R8.64+0x34] ;  /* 0x0000340a080a7981 */ /* 0x000e22000c1e1900 */
[----:B------:R-:W-:Y:S01]  /*1790*/  IADD3 R6, PT, PT, R6, 0x10, RZ ;  /* 0x0000001006067810 */ /* 0x000fe20007ffe0ff */
[----:B------:R-:W-:-:S03]  /*17a0*/  VIADD R11, R11, 0x10 ;  /* 0x000000100b0b7836 */ /* 0x000fc60000000000 */
[----:B------:R-:W-:Y:S01]  /*17b0*/  ISETP.GE.AND P1, PT, R6, -0xc, PT ;  /* 0xfffffff40600780c */ /* 0x000fe20003f26270 */
[----:B0-----:R-:W-:Y:S01]  /*17c0*/  FFMA R7, R0, R10, R17 ;  /* 0x0000000a00077223 */ /* 0x001fe20000000011 */
[----:B------:R-:W-:-:S04]  /*17d0*/  IADD3 R0, P2, PT, R8, 0x40, RZ ;  /* 0x0000004008007810 */ /* 0x000fc80007f5e0ff */
[----:B------:R3:W-:Y:S01]  /*17e0*/  STG.E desc[UR10][R2.64], R7 ;  /* 0x0000000702007986 */ /* 0x0007e2000c10190a */
[----:B--2---:R-:W-:Y:S02]  /*17f0*/  IADD3.X R13, PT, PT, RZ, R9, RZ, P2, !PT ;  /* 0x00000009ff0d7210 */ /* 0x004fe400017fe4ff */
[----:B------:R-:W-:Y:S02]  /*1800*/  MOV R8, R0 ;  /* 0x0000000000087202 */ /* 0x000fe40000000f00 */
[----:B------:R-:W-:Y:S02]  /*1810*/  MOV R9, R13 ;  /* 0x0000000d00097202 */ /* 0x000fe40000000f00 */
[----:B------:R-:W-:Y:S05]  /*1820*/  @!P1 BRA `(.L_x_26) ;  /* 0xfffffff800c49947 */ /* 0x000fea000383ffff */
.L_x_25:
[----:B------:R-:W-:-:S05]  /*1830*/  IMAD.MOV R0, RZ, RZ, -R6 ;  /* 0x000000ffff007224 */ /* 0x000fca00078e0a06 */
[----:B------:R-:W-:-:S13]  /*1840*/  ISETP.GT.AND P1, PT, R0, 0x4, PT ;  /* 0x000000040000780c */ /* 0x000fda0003f24270 */
[----:B------:R-:W-:Y:S05]  /*1850*/  @!P1 BRA `(.L_x_27) ;  /* 0x0000000000a89947 */ /* 0x000fea0003800000 */
        /* <DEDUP_REMOVED lines=22> */
[----:B------:R-:W-:Y:S04]  /*19c0*/  STG.E desc[UR10][R2.64], R17 ;  /* 0x0000001102007986 */ /* 0x000fe8000c10190a */
[----:B------:R-:W3:Y:S04]  /*19d0*/  LDG.E R0, desc[UR10][R14.64+-0x4] ;  /* 0xfffffc0a0e007981 */ /* 0x000ee8000c1e1900 */
[----:B------:R-:W3:Y:S02]  /*19e0*/  LDG.E R10, desc[UR10][R8.64+0xc] ;  /* 0x00000c0a080a7981 */ /* 0x000ee4000c1e1900 */
[----:B---3--:R-:W-:-:S05]  /*19f0*/  FFMA R13, R0, R10, R17 ;  /* 0x0000000a000d7223 */ /* 0x008fca0000000011 */
[----:B------:R1:W-:Y:S04]  /*1a00*/  STG.E desc[UR10][R2.64], R13 ;  /* 0x0000000d02007986 */ /* 0x0003e8000c10190a */
[----:B------:R-:W2:Y:S04]  /*1a10*/  LDG.E R0, desc[UR10][R14.64] ;  /* 0x0000000a0e007981 */ /* 0x000ea8000c1e1900 */
[----:B------:R-:W2:Y:S02]  /*1a20*/  LDG.E R10, desc[UR10][R8.64+0x10] ;  /* 0x0000100a080a7981 */ /* 0x000ea4000c1e1900 */
[----:B--2---:R-:W-:-:S05]  /*1a30*/  FFMA R19, R0, R10, R13 ;  /* 0x0000000a00137223 */ /* 0x004fca000000000d */
[----:B------:R2:W-:Y:S04]  /*1a40*/  STG.E desc[UR10][R2.64], R19 ;  /* 0x0000001302007986 */ /* 0x0005e8000c10190a */
[----:B------:R-:W3:Y:S04]  /*1a50*/  LDG.E R0, desc[UR10][R14.64+0x4] ;  /* 0x0000040a0e007981 */ /* 0x000ee8000c1e1900 */
[----:B0-----:R-:W3:Y:S01]  /*1a60*/  LDG.E R7, desc[UR10][R8.64+0x14] ;  /* 0x0000140a08077981 */ /* 0x001ee2000c1e1900 */
[----:B------:R-:W-:Y:S01]  /*1a70*/  PLOP3.LUT P0, PT, PT, PT, PT, 0x8, 0x80 ;  /* 0x000000000080781c */ /* 0x000fe20003f0e170 */
[----:B------:R-:W-:Y:S01]  /*1a80*/  VIADD R6, R6, 0x8 ;  /* 0x0000000806067836 */ /* 0x000fe20000000000 */
[----:B------:R-:W-:Y:S01]  /*1a90*/  IADD3 R11, PT, PT, R11, 0x8, RZ ;  /* 0x000000080b0b7810 */ /* 0x000fe20007ffe0ff */
[----:B---3--:R-:W-:Y:S01]  /*1aa0*/  FFMA R7, R0, R7, R19 ;  /* 0x0000000700077223 */ /* 0x008fe20000000013 */
[----:B------:R-:W-:-:S04]  /*1ab0*/  IADD3 R0, P1, PT, R8, 0x20, RZ ;  /* 0x0000002008007810 */ /* 0x000fc80007f3e0ff */
[----:B------:R2:W-:Y:S01]  /*1ac0*/  STG.E desc[UR10][R2.64], R7 ;  /* 0x0000000702007986 */ /* 0x0005e2000c10190a */
[----:B-1----:R-:W-:Y:S02]  /*1ad0*/  IADD3.X R13, PT, PT, RZ, R9, RZ, P1, !PT ;  /* 0x00000009ff0d7210 */ /* 0x002fe40000ffe4ff */
[----:B------:R-:W-:-:S03]  /*1ae0*/  MOV R8, R0 ;  /* 0x0000000000087202 */ /* 0x000fc60000000f00 */
[----:B------:R-:W-:-:S07]  /*1af0*/  IMAD.MOV.U32 R9, RZ, RZ, R13 ;  /* 0x000000ffff097224 */ /* 0x000fce00078e000d */
.L_x_27:
[----:B------:R-:W-:-:S13]  /*1b00*/  ISETP.NE.OR P0, PT, R6, RZ, P0 ;  /* 0x000000ff0600720c */ /* 0x000fda0000705670 */
[----:B------:R-:W-:Y:S05]  /*1b10*/  @!P0 BRA `(.L_x_21) ;  /* 0x0000000000648947 */ /* 0x000fea0003800000 */
.L_x_24:
[----:B------:R-:W-:Y:S01]  /*1b20*/  IMAD.WIDE R12, R11, 0x4, R4 ;  /* 0x000000040b0c7825 */ /* 0x000fe200078e0204 */
[----:B------:R-:W1:Y:S04]  /*1b30*/  LDG.E R10, desc[UR10][R8.64+-0x8] ;  /* 0xfffff80a080a7981 */ /* 0x000e68000c1e1900 */
[----:B------:R-:W1:Y:S02]  /*1b40*/  LDG.E R0, desc[UR10][R12.64+-0x8] ;  /* 0xfffff80a0c007981 */ /* 0x000e64000c1e1900 */
[----:B-1234-:R-:W-:-:S05]  /*1b50*/  FFMA R7, R0, R10, R7 ;  /* 0x0000000a00077223 */ /* 0x01efca0000000007 */
        /* <DEDUP_REMOVED lines=11> */
[----:B------:R-:W-:Y:S01]  /*1c10*/  IADD3 R6, PT, PT, R6, 0x4, RZ ;  /* 0x0000000406067810 */ /* 0x000fe20007ffe0ff */
[----:B------:R-:W-:-:S03]  /*1c20*/  VIADD R11, R11, 0x4 ;  /* 0x000000040b0b7836 */ /* 0x000fc60000000000 */
[----:B------:R-:W-:Y:S01]  /*1c30*/  ISETP.NE.AND P0, PT, R6, RZ, PT ;  /* 0x000000ff0600720c */ /* 0x000fe20003f05270 */
[----:B0-----:R-:W-:Y:S01]  /*1c40*/  FFMA R7, R0, R10, R17 ;  /* 0x0000000a00077223 */ /* 0x001fe20000000011 */
[----:B------:R-:W-:-:S04]  /*1c50*/  IADD3 R0, P1, PT, R8, 0x10, RZ ;  /* 0x0000001008007810 */ /* 0x000fc80007f3e0ff */
[----:B------:R4:W-:Y:S01]  /*1c60*/  STG.E desc[UR10][R2.64], R7 ;  /* 0x0000000702007986 */ /* 0x0009e2000c10190a */
[----:B-1----:R-:W-:Y:S02]  /*1c70*/  IADD3.X R15, PT, PT, RZ, R9, RZ, P1, !PT ;  /* 0x00000009ff0f7210 */ /* 0x002fe40000ffe4ff */
[----:B------:R-:W-:Y:S02]  /*1c80*/  MOV R8, R0 ;  /* 0x0000000000087202 */ /* 0x000fe40000000f00 */
[----:B------:R-:W-:Y:S02]  /*1c90*/  MOV R9, R15 ;  /* 0x0000000f00097202 */ /* 0x000fe40000000f00 */
[----:B------:R-:W-:Y:S05]  /*1ca0*/  @P0 BRA `(.L_x_24) ;  /* 0xfffffffc009c0947 */ /* 0x000fea000383ffff */
.L_x_21:
[----:B------:R-:W1:Y:S02]  /*1cb0*/  LDC.64 R4, c[0x0][0x3a0] ;  /* 0x0000e800ff047b82 */ /* 0x000e640000000a00 */
[----:B-12345:R-:W-:-:S05]  /*1cc0*/  FFMA R7, R7, R5, R4 ;  /* 0x0000000507077223 */ /* 0x03efca0000000004 */
[----:B------:R-:W-:Y:S01]  /*1cd0*/  STG.E desc[UR10][R2.64], R7 ;  /* 0x0000000702007986 */ /* 0x000fe2000c10190a */
[----:B------:R-:W-:Y:S05]  /*1ce0*/  EXIT ;  /* 0x000000000000794d */ /* 0x000fea0003800000 */
.L_x_28:
        /* <DEDUP_REMOVED lines=9> */
.L_x_33:


//--------------------- .nv.shared.reserved.0     --------------------------
	.section	.nv.shared.reserved.0,"aw",@nobits
	.weak		__nv_reservedSMEM_offset_0_alias
	.size		__nv_reservedSMEM_offset_0_alias, 0, 64
	.other		__nv_reservedSMEM_offset_0_alias,@"STO_CUDA_RESERVED_SHARED STV_DEFAULT"
__nv_reservedSMEM_offset_0_alias:
	.zero		0
	.zero		64


//--------------------- .nv.shared._Z6MVMultPfS_S_iiffi --------------------------
	.section	.nv.shared._Z6MVMultPfS_S_iiffi,"aw",@nobits
	.sectionflags	@""
	.align	4
.nv.shared._Z6MVMultPfS_S_iiffi:
	.zero		49024


//--------------------- .nv.constant0._Z14VCMultLeftOverPffS_ii --------------------------
	.section	.nv.constant0._Z14VCMultLeftOverPffS_ii,"a",@progbits
	.sectionflags	@""
	.align	4
.nv.constant0._Z14VCMultLeftOverPffS_ii:
	.zero		928


//--------------------- .nv.constant0._Z6VCMultPffS_i --------------------------
	.section	.nv.constant0._Z6VCMultPffS_i,"a",@progbits
	.sectionflags	@""
	.align	4
.nv.constant0._Z6VCMultPffS_i:
	.zero		924


//--------------------- .nv.constant0._Z13VVSubLeftOverPfS_S_ii --------------------------
	.section	.nv.constant0._Z13VVSubLeftOverPfS_S_ii,"a",@progbits
	.sectionflags	@""
	.align	4
.nv.constant0._Z13VVSubLeftOverPfS_S_ii:
	.zero		928


//--------------------- .nv.constant0._Z5VVSubPfS_S_i --------------------------
	.section	.nv.constant0._Z5VVSubPfS_S_i,"a",@progbits
	.sectionflags	@""
	.align	4
.nv.constant0._Z5VVSubPfS_S_i:
	.zero		924


//--------------------- .nv.constant0._Z6MVMultPfS_S_iiffi --------------------------
	.section	.nv.constant0._Z6MVMultPfS_S_iiffi,"a",@progbits
	.sectionflags	@""
	.align	4
.nv.constant0._Z6MVMultPfS_S_iiffi:
	.zero		940


//--------------------- SYMBOLS --------------------------

	.type		.nv.reservedSmem.offset0,@object
	.size		.nv.reservedSmem.offset0,0x4
	.type		.nv.reservedSmem.cap,@object
	.size		.nv.reservedSmem.cap,0x4
